//
// Generated by NVIDIA NVVM Compiler
//
// Compiler Build ID: CL-36424714
// Cuda compilation tools, release 13.0, V13.0.88
// Based on NVVM 20.0.0
//

.version 9.0
.target sm_100
.address_size 64

	// .globl	_Z19integrateElasticityPfS_S_
// _ZZ19integrateElasticityPfS_S_E1G has been demoted

.visible .entry _Z19integrateElasticityPfS_S_(
	.param .u64 .ptr .align 1 _Z19integrateElasticityPfS_S__param_0,
	.param .u64 .ptr .align 1 _Z19integrateElasticityPfS_S__param_1,
	.param .u64 .ptr .align 1 _Z19integrateElasticityPfS_S__param_2
)
{
	.reg .b32 	%r<14>;
	.reg .b32 	%f<588>;
	.reg .b64 	%rd<13>;
	// demoted variable
	.shared .align 4 .b8 _ZZ19integrateElasticityPfS_S_E1G[1152];
	ld.param.u64 	%rd1, [_Z19integrateElasticityPfS_S__param_0];
	ld.param.u64 	%rd2, [_Z19integrateElasticityPfS_S__param_1];
	ld.param.u64 	%rd3, [_Z19integrateElasticityPfS_S__param_2];
	cvta.to.global.u64 	%rd4, %rd1;
	cvta.to.global.u64 	%rd5, %rd3;
	cvta.to.global.u64 	%rd6, %rd2;
	mov.u32 	%r1, %ctaid.x;
	mov.u32 	%r2, %ctaid.y;
	mov.u32 	%r3, %nctaid.x;
	mad.lo.s32 	%r4, %r2, %r3, %r1;
	mov.u32 	%r5, %tid.x;
	mov.u32 	%r6, %tid.y;
	mad.lo.s32 	%r7, %r6, 12, %r5;
	mul.lo.s32 	%r8, %r7, 9;
	mad.lo.s32 	%r9, %r4, 288, %r7;
	mul.wide.s32 	%rd7, %r9, 4;
	add.s64 	%rd8, %rd6, %rd7;
	ld.global.f32 	%f1, [%rd8];
	shl.b32 	%r10, %r7, 2;
	mov.u32 	%r11, _ZZ19integrateElasticityPfS_S_E1G;
	add.s32 	%r12, %r11, %r10;
	st.shared.f32 	[%r12], %f1;
	ld.global.f32 	%f2, [%rd8+576];
	st.shared.f32 	[%r12+576], %f2;
	mul.wide.u32 	%rd9, %r8, 4;
	add.s64 	%rd10, %rd5, %rd9;
	ld.global.f32 	%f3, [%rd10];
	ld.global.f32 	%f4, [%rd10+4];
	ld.global.f32 	%f5, [%rd10+8];
	ld.global.f32 	%f6, [%rd10+12];
	ld.global.f32 	%f7, [%rd10+16];
	ld.global.f32 	%f8, [%rd10+20];
	ld.global.f32 	%f9, [%rd10+24];
	ld.global.f32 	%f10, [%rd10+28];
	ld.global.f32 	%f11, [%rd10+32];
	bar.sync 	0;
	ld.shared.f32 	%f12, [_ZZ19integrateElasticityPfS_S_E1G];
	fma.rn.f32 	%f13, %f3, %f12, 0f00000000;
	ld.shared.f32 	%f14, [_ZZ19integrateElasticityPfS_S_E1G+4];
	fma.rn.f32 	%f15, %f4, %f14, %f13;
	ld.shared.f32 	%f16, [_ZZ19integrateElasticityPfS_S_E1G+8];
	fma.rn.f32 	%f17, %f5, %f16, %f15;
	ld.shared.f32 	%f18, [_ZZ19integrateElasticityPfS_S_E1G+12];
	fma.rn.f32 	%f19, %f6, %f18, %f17;
	ld.shared.f32 	%f20, [_ZZ19integrateElasticityPfS_S_E1G+16];
	fma.rn.f32 	%f21, %f7, %f20, %f19;
	ld.shared.f32 	%f22, [_ZZ19integrateElasticityPfS_S_E1G+20];
	fma.rn.f32 	%f23, %f8, %f22, %f21;
	ld.shared.f32 	%f24, [_ZZ19integrateElasticityPfS_S_E1G+24];
	fma.rn.f32 	%f25, %f9, %f24, %f23;
	ld.shared.f32 	%f26, [_ZZ19integrateElasticityPfS_S_E1G+28];
	fma.rn.f32 	%f27, %f10, %f26, %f25;
	ld.shared.f32 	%f28, [_ZZ19integrateElasticityPfS_S_E1G+32];
	fma.rn.f32 	%f29, %f11, %f28, %f27;
	mad.lo.s32 	%r13, %r4, 4320, %r9;
	mul.wide.s32 	%rd11, %r13, 4;
	add.s64 	%rd12, %rd4, %rd11;
	st.global.f32 	[%rd12], %f29;
	ld.shared.f32 	%f30, [_ZZ19integrateElasticityPfS_S_E1G+36];
	fma.rn.f32 	%f31, %f3, %f30, 0f00000000;
	ld.shared.f32 	%f32, [_ZZ19integrateElasticityPfS_S_E1G+40];
	fma.rn.f32 	%f33, %f4, %f32, %f31;
	ld.shared.f32 	%f34, [_ZZ19integrateElasticityPfS_S_E1G+44];
	fma.rn.f32 	%f35, %f5, %f34, %f33;
	ld.shared.f32 	%f36, [_ZZ19integrateElasticityPfS_S_E1G+48];
	fma.rn.f32 	%f37, %f6, %f36, %f35;
	ld.shared.f32 	%f38, [_ZZ19integrateElasticityPfS_S_E1G+52];
	fma.rn.f32 	%f39, %f7, %f38, %f37;
	ld.shared.f32 	%f40, [_ZZ19integrateElasticityPfS_S_E1G+56];
	fma.rn.f32 	%f41, %f8, %f40, %f39;
	ld.shared.f32 	%f42, [_ZZ19integrateElasticityPfS_S_E1G+60];
	fma.rn.f32 	%f43, %f9, %f42, %f41;
	ld.shared.f32 	%f44, [_ZZ19integrateElasticityPfS_S_E1G+64];
	fma.rn.f32 	%f45, %f10, %f44, %f43;
	ld.shared.f32 	%f46, [_ZZ19integrateElasticityPfS_S_E1G+68];
	fma.rn.f32 	%f47, %f11, %f46, %f45;
	st.global.f32 	[%rd12+576], %f47;
	ld.shared.f32 	%f48, [_ZZ19integrateElasticityPfS_S_E1G+72];
	fma.rn.f32 	%f49, %f3, %f48, 0f00000000;
	ld.shared.f32 	%f50, [_ZZ19integrateElasticityPfS_S_E1G+76];
	fma.rn.f32 	%f51, %f4, %f50, %f49;
	ld.shared.f32 	%f52, [_ZZ19integrateElasticityPfS_S_E1G+80];
	fma.rn.f32 	%f53, %f5, %f52, %f51;
	ld.shared.f32 	%f54, [_ZZ19integrateElasticityPfS_S_E1G+84];
	fma.rn.f32 	%f55, %f6, %f54, %f53;
	ld.shared.f32 	%f56, [_ZZ19integrateElasticityPfS_S_E1G+88];
	fma.rn.f32 	%f57, %f7, %f56, %f55;
	ld.shared.f32 	%f58, [_ZZ19integrateElasticityPfS_S_E1G+92];
	fma.rn.f32 	%f59, %f8, %f58, %f57;
	ld.shared.f32 	%f60, [_ZZ19integrateElasticityPfS_S_E1G+96];
	fma.rn.f32 	%f61, %f9, %f60, %f59;
	ld.shared.f32 	%f62, [_ZZ19integrateElasticityPfS_S_E1G+100];
	fma.rn.f32 	%f63, %f10, %f62, %f61;
	ld.shared.f32 	%f64, [_ZZ19integrateElasticityPfS_S_E1G+104];
	fma.rn.f32 	%f65, %f11, %f64, %f63;
	st.global.f32 	[%rd12+1152], %f65;
	ld.shared.f32 	%f66, [_ZZ19integrateElasticityPfS_S_E1G+108];
	fma.rn.f32 	%f67, %f3, %f66, 0f00000000;
	ld.shared.f32 	%f68, [_ZZ19integrateElasticityPfS_S_E1G+112];
	fma.rn.f32 	%f69, %f4, %f68, %f67;
	ld.shared.f32 	%f70, [_ZZ19integrateElasticityPfS_S_E1G+116];
	fma.rn.f32 	%f71, %f5, %f70, %f69;
	ld.shared.f32 	%f72, [_ZZ19integrateElasticityPfS_S_E1G+120];
	fma.rn.f32 	%f73, %f6, %f72, %f71;
	ld.shared.f32 	%f74, [_ZZ19integrateElasticityPfS_S_E1G+124];
	fma.rn.f32 	%f75, %f7, %f74, %f73;
	ld.shared.f32 	%f76, [_ZZ19integrateElasticityPfS_S_E1G+128];
	fma.rn.f32 	%f77, %f8, %f76, %f75;
	ld.shared.f32 	%f78, [_ZZ19integrateElasticityPfS_S_E1G+132];
	fma.rn.f32 	%f79, %f9, %f78, %f77;
	ld.shared.f32 	%f80, [_ZZ19integrateElasticityPfS_S_E1G+136];
	fma.rn.f32 	%f81, %f10, %f80, %f79;
	ld.shared.f32 	%f82, [_ZZ19integrateElasticityPfS_S_E1G+140];
	fma.rn.f32 	%f83, %f11, %f82, %f81;
	st.global.f32 	[%rd12+1728], %f83;
	ld.shared.f32 	%f84, [_ZZ19integrateElasticityPfS_S_E1G+144];
	fma.rn.f32 	%f85, %f3, %f84, 0f00000000;
	ld.shared.f32 	%f86, [_ZZ19integrateElasticityPfS_S_E1G+148];
	fma.rn.f32 	%f87, %f4, %f86, %f85;
	ld.shared.f32 	%f88, [_ZZ19integrateElasticityPfS_S_E1G+152];
	fma.rn.f32 	%f89, %f5, %f88, %f87;
	ld.shared.f32 	%f90, [_ZZ19integrateElasticityPfS_S_E1G+156];
	fma.rn.f32 	%f91, %f6, %f90, %f89;
	ld.shared.f32 	%f92, [_ZZ19integrateElasticityPfS_S_E1G+160];
	fma.rn.f32 	%f93, %f7, %f92, %f91;
	ld.shared.f32 	%f94, [_ZZ19integrateElasticityPfS_S_E1G+164];
	fma.rn.f32 	%f95, %f8, %f94, %f93;
	ld.shared.f32 	%f96, [_ZZ19integrateElasticityPfS_S_E1G+168];
	fma.rn.f32 	%f97, %f9, %f96, %f95;
	ld.shared.f32 	%f98, [_ZZ19integrateElasticityPfS_S_E1G+172];
	fma.rn.f32 	%f99, %f10, %f98, %f97;
	ld.shared.f32 	%f100, [_ZZ19integrateElasticityPfS_S_E1G+176];
	fma.rn.f32 	%f101, %f11, %f100, %f99;
	st.global.f32 	[%rd12+2304], %f101;
	ld.shared.f32 	%f102, [_ZZ19integrateElasticityPfS_S_E1G+180];
	fma.rn.f32 	%f103, %f3, %f102, 0f00000000;
	ld.shared.f32 	%f104, [_ZZ19integrateElasticityPfS_S_E1G+184];
	fma.rn.f32 	%f105, %f4, %f104, %f103;
	ld.shared.f32 	%f106, [_ZZ19integrateElasticityPfS_S_E1G+188];
	fma.rn.f32 	%f107, %f5, %f106, %f105;
	ld.shared.f32 	%f108, [_ZZ19integrateElasticityPfS_S_E1G+192];
	fma.rn.f32 	%f109, %f6, %f108, %f107;
	ld.shared.f32 	%f110, [_ZZ19integrateElasticityPfS_S_E1G+196];
	fma.rn.f32 	%f111, %f7, %f110, %f109;
	ld.shared.f32 	%f112, [_ZZ19integrateElasticityPfS_S_E1G+200];
	fma.rn.f32 	%f113, %f8, %f112, %f111;
	ld.shared.f32 	%f114, [_ZZ19integrateElasticityPfS_S_E1G+204];
	fma.rn.f32 	%f115, %f9, %f114, %f113;
	ld.shared.f32 	%f116, [_ZZ19integrateElasticityPfS_S_E1G+208];
	fma.rn.f32 	%f117, %f10, %f116, %f115;
	ld.shared.f32 	%f118, [_ZZ19integrateElasticityPfS_S_E1G+212];
	fma.rn.f32 	%f119, %f11, %f118, %f117;
	st.global.f32 	[%rd12+2880], %f119;
	ld.shared.f32 	%f120, [_ZZ19integrateElasticityPfS_S_E1G+216];
	fma.rn.f32 	%f121, %f3, %f120, 0f00000000;
	ld.shared.f32 	%f122, [_ZZ19integrateElasticityPfS_S_E1G+220];
	fma.rn.f32 	%f123, %f4, %f122, %f121;
	ld.shared.f32 	%f124, [_ZZ19integrateElasticityPfS_S_E1G+224];
	fma.rn.f32 	%f125, %f5, %f124, %f123;
	ld.shared.f32 	%f126, [_ZZ19integrateElasticityPfS_S_E1G+228];
	fma.rn.f32 	%f127, %f6, %f126, %f125;
	ld.shared.f32 	%f128, [_ZZ19integrateElasticityPfS_S_E1G+232];
	fma.rn.f32 	%f129, %f7, %f128, %f127;
	ld.shared.f32 	%f130, [_ZZ19integrateElasticityPfS_S_E1G+236];
	fma.rn.f32 	%f131, %f8, %f130, %f129;
	ld.shared.f32 	%f132, [_ZZ19integrateElasticityPfS_S_E1G+240];
	fma.rn.f32 	%f133, %f9, %f132, %f131;
	ld.shared.f32 	%f134, [_ZZ19integrateElasticityPfS_S_E1G+244];
	fma.rn.f32 	%f135, %f10, %f134, %f133;
	ld.shared.f32 	%f136, [_ZZ19integrateElasticityPfS_S_E1G+248];
	fma.rn.f32 	%f137, %f11, %f136, %f135;
	st.global.f32 	[%rd12+3456], %f137;
	ld.shared.f32 	%f138, [_ZZ19integrateElasticityPfS_S_E1G+252];
	fma.rn.f32 	%f139, %f3, %f138, 0f00000000;
	ld.shared.f32 	%f140, [_ZZ19integrateElasticityPfS_S_E1G+256];
	fma.rn.f32 	%f141, %f4, %f140, %f139;
	ld.shared.f32 	%f142, [_ZZ19integrateElasticityPfS_S_E1G+260];
	fma.rn.f32 	%f143, %f5, %f142, %f141;
	ld.shared.f32 	%f144, [_ZZ19integrateElasticityPfS_S_E1G+264];
	fma.rn.f32 	%f145, %f6, %f144, %f143;
	ld.shared.f32 	%f146, [_ZZ19integrateElasticityPfS_S_E1G+268];
	fma.rn.f32 	%f147, %f7, %f146, %f145;
	ld.shared.f32 	%f148, [_ZZ19integrateElasticityPfS_S_E1G+272];
	fma.rn.f32 	%f149, %f8, %f148, %f147;
	ld.shared.f32 	%f150, [_ZZ19integrateElasticityPfS_S_E1G+276];
	fma.rn.f32 	%f151, %f9, %f150, %f149;
	ld.shared.f32 	%f152, [_ZZ19integrateElasticityPfS_S_E1G+280];
	fma.rn.f32 	%f153, %f10, %f152, %f151;
	ld.shared.f32 	%f154, [_ZZ19integrateElasticityPfS_S_E1G+284];
	fma.rn.f32 	%f155, %f11, %f154, %f153;
	st.global.f32 	[%rd12+4032], %f155;
	ld.shared.f32 	%f156, [_ZZ19integrateElasticityPfS_S_E1G+288];
	fma.rn.f32 	%f157, %f3, %f156, 0f00000000;
	ld.shared.f32 	%f158, [_ZZ19integrateElasticityPfS_S_E1G+292];
	fma.rn.f32 	%f159, %f4, %f158, %f157;
	ld.shared.f32 	%f160, [_ZZ19integrateElasticityPfS_S_E1G+296];
	fma.rn.f32 	%f161, %f5, %f160, %f159;
	ld.shared.f32 	%f162, [_ZZ19integrateElasticityPfS_S_E1G+300];
	fma.rn.f32 	%f163, %f6, %f162, %f161;
	ld.shared.f32 	%f164, [_ZZ19integrateElasticityPfS_S_E1G+304];
	fma.rn.f32 	%f165, %f7, %f164, %f163;
	ld.shared.f32 	%f166, [_ZZ19integrateElasticityPfS_S_E1G+308];
	fma.rn.f32 	%f167, %f8, %f166, %f165;
	ld.shared.f32 	%f168, [_ZZ19integrateElasticityPfS_S_E1G+312];
	fma.rn.f32 	%f169, %f9, %f168, %f167;
	ld.shared.f32 	%f170, [_ZZ19integrateElasticityPfS_S_E1G+316];
	fma.rn.f32 	%f171, %f10, %f170, %f169;
	ld.shared.f32 	%f172, [_ZZ19integrateElasticityPfS_S_E1G+320];
	fma.rn.f32 	%f173, %f11, %f172, %f171;
	st.global.f32 	[%rd12+4608], %f173;
	ld.shared.f32 	%f174, [_ZZ19integrateElasticityPfS_S_E1G+324];
	fma.rn.f32 	%f175, %f3, %f174, 0f00000000;
	ld.shared.f32 	%f176, [_ZZ19integrateElasticityPfS_S_E1G+328];
	fma.rn.f32 	%f177, %f4, %f176, %f175;
	ld.shared.f32 	%f178, [_ZZ19integrateElasticityPfS_S_E1G+332];
	fma.rn.f32 	%f179, %f5, %f178, %f177;
	ld.shared.f32 	%f180, [_ZZ19integrateElasticityPfS_S_E1G+336];
	fma.rn.f32 	%f181, %f6, %f180, %f179;
	ld.shared.f32 	%f182, [_ZZ19integrateElasticityPfS_S_E1G+340];
	fma.rn.f32 	%f183, %f7, %f182, %f181;
	ld.shared.f32 	%f184, [_ZZ19integrateElasticityPfS_S_E1G+344];
	fma.rn.f32 	%f185, %f8, %f184, %f183;
	ld.shared.f32 	%f186, [_ZZ19integrateElasticityPfS_S_E1G+348];
	fma.rn.f32 	%f187, %f9, %f186, %f185;
	ld.shared.f32 	%f188, [_ZZ19integrateElasticityPfS_S_E1G+352];
	fma.rn.f32 	%f189, %f10, %f188, %f187;
	ld.shared.f32 	%f190, [_ZZ19integrateElasticityPfS_S_E1G+356];
	fma.rn.f32 	%f191, %f11, %f190, %f189;
	st.global.f32 	[%rd12+5184], %f191;
	ld.shared.f32 	%f192, [_ZZ19integrateElasticityPfS_S_E1G+360];
	fma.rn.f32 	%f193, %f3, %f192, 0f00000000;
	ld.shared.f32 	%f194, [_ZZ19integrateElasticityPfS_S_E1G+364];
	fma.rn.f32 	%f195, %f4, %f194, %f193;
	ld.shared.f32 	%f196, [_ZZ19integrateElasticityPfS_S_E1G+368];
	fma.rn.f32 	%f197, %f5, %f196, %f195;
	ld.shared.f32 	%f198, [_ZZ19integrateElasticityPfS_S_E1G+372];
	fma.rn.f32 	%f199, %f6, %f198, %f197;
	ld.shared.f32 	%f200, [_ZZ19integrateElasticityPfS_S_E1G+376];
	fma.rn.f32 	%f201, %f7, %f200, %f199;
	ld.shared.f32 	%f202, [_ZZ19integrateElasticityPfS_S_E1G+380];
	fma.rn.f32 	%f203, %f8, %f202, %f201;
	ld.shared.f32 	%f204, [_ZZ19integrateElasticityPfS_S_E1G+384];
	fma.rn.f32 	%f205, %f9, %f204, %f203;
	ld.shared.f32 	%f206, [_ZZ19integrateElasticityPfS_S_E1G+388];
	fma.rn.f32 	%f207, %f10, %f206, %f205;
	ld.shared.f32 	%f208, [_ZZ19integrateElasticityPfS_S_E1G+392];
	fma.rn.f32 	%f209, %f11, %f208, %f207;
	st.global.f32 	[%rd12+5760], %f209;
	ld.shared.f32 	%f210, [_ZZ19integrateElasticityPfS_S_E1G+396];
	fma.rn.f32 	%f211, %f3, %f210, 0f00000000;
	ld.shared.f32 	%f212, [_ZZ19integrateElasticityPfS_S_E1G+400];
	fma.rn.f32 	%f213, %f4, %f212, %f211;
	ld.shared.f32 	%f214, [_ZZ19integrateElasticityPfS_S_E1G+404];
	fma.rn.f32 	%f215, %f5, %f214, %f213;
	ld.shared.f32 	%f216, [_ZZ19integrateElasticityPfS_S_E1G+408];
	fma.rn.f32 	%f217, %f6, %f216, %f215;
	ld.shared.f32 	%f218, [_ZZ19integrateElasticityPfS_S_E1G+412];
	fma.rn.f32 	%f219, %f7, %f218, %f217;
	ld.shared.f32 	%f220, [_ZZ19integrateElasticityPfS_S_E1G+416];
	fma.rn.f32 	%f221, %f8, %f220, %f219;
	ld.shared.f32 	%f222, [_ZZ19integrateElasticityPfS_S_E1G+420];
	fma.rn.f32 	%f223, %f9, %f222, %f221;
	ld.shared.f32 	%f224, [_ZZ19integrateElasticityPfS_S_E1G+424];
	fma.rn.f32 	%f225, %f10, %f224, %f223;
	ld.shared.f32 	%f226, [_ZZ19integrateElasticityPfS_S_E1G+428];
	fma.rn.f32 	%f227, %f11, %f226, %f225;
	st.global.f32 	[%rd12+6336], %f227;
	ld.shared.f32 	%f228, [_ZZ19integrateElasticityPfS_S_E1G+432];
	fma.rn.f32 	%f229, %f3, %f228, 0f00000000;
	ld.shared.f32 	%f230, [_ZZ19integrateElasticityPfS_S_E1G+436];
	fma.rn.f32 	%f231, %f4, %f230, %f229;
	ld.shared.f32 	%f232, [_ZZ19integrateElasticityPfS_S_E1G+440];
	fma.rn.f32 	%f233, %f5, %f232, %f231;
	ld.shared.f32 	%f234, [_ZZ19integrateElasticityPfS_S_E1G+444];
	fma.rn.f32 	%f235, %f6, %f234, %f233;
	ld.shared.f32 	%f236, [_ZZ19integrateElasticityPfS_S_E1G+448];
	fma.rn.f32 	%f237, %f7, %f236, %f235;
	ld.shared.f32 	%f238, [_ZZ19integrateElasticityPfS_S_E1G+452];
	fma.rn.f32 	%f239, %f8, %f238, %f237;
	ld.shared.f32 	%f240, [_ZZ19integrateElasticityPfS_S_E1G+456];
	fma.rn.f32 	%f241, %f9, %f240, %f239;
	ld.shared.f32 	%f242, [_ZZ19integrateElasticityPfS_S_E1G+460];
	fma.rn.f32 	%f243, %f10, %f242, %f241;
	ld.shared.f32 	%f244, [_ZZ19integrateElasticityPfS_S_E1G+464];
	fma.rn.f32 	%f245, %f11, %f244, %f243;
	st.global.f32 	[%rd12+6912], %f245;
	ld.shared.f32 	%f246, [_ZZ19integrateElasticityPfS_S_E1G+468];
	fma.rn.f32 	%f247, %f3, %f246, 0f00000000;
	ld.shared.f32 	%f248, [_ZZ19integrateElasticityPfS_S_E1G+472];
	fma.rn.f32 	%f249, %f4, %f248, %f247;
	ld.shared.f32 	%f250, [_ZZ19integrateElasticityPfS_S_E1G+476];
	fma.rn.f32 	%f251, %f5, %f250, %f249;
	ld.shared.f32 	%f252, [_ZZ19integrateElasticityPfS_S_E1G+480];
	fma.rn.f32 	%f253, %f6, %f252, %f251;
	ld.shared.f32 	%f254, [_ZZ19integrateElasticityPfS_S_E1G+484];
	fma.rn.f32 	%f255, %f7, %f254, %f253;
	ld.shared.f32 	%f256, [_ZZ19integrateElasticityPfS_S_E1G+488];
	fma.rn.f32 	%f257, %f8, %f256, %f255;
	ld.shared.f32 	%f258, [_ZZ19integrateElasticityPfS_S_E1G+492];
	fma.rn.f32 	%f259, %f9, %f258, %f257;
	ld.shared.f32 	%f260, [_ZZ19integrateElasticityPfS_S_E1G+496];
	fma.rn.f32 	%f261, %f10, %f260, %f259;
	ld.shared.f32 	%f262, [_ZZ19integrateElasticityPfS_S_E1G+500];
	fma.rn.f32 	%f263, %f11, %f262, %f261;
	st.global.f32 	[%rd12+7488], %f263;
	ld.shared.f32 	%f264, [_ZZ19integrateElasticityPfS_S_E1G+504];
	fma.rn.f32 	%f265, %f3, %f264, 0f00000000;
	ld.shared.f32 	%f266, [_ZZ19integrateElasticityPfS_S_E1G+508];
	fma.rn.f32 	%f267, %f4, %f266, %f265;
	ld.shared.f32 	%f268, [_ZZ19integrateElasticityPfS_S_E1G+512];
	fma.rn.f32 	%f269, %f5, %f268, %f267;
	ld.shared.f32 	%f270, [_ZZ19integrateElasticityPfS_S_E1G+516];
	fma.rn.f32 	%f271, %f6, %f270, %f269;
	ld.shared.f32 	%f272, [_ZZ19integrateElasticityPfS_S_E1G+520];
	fma.rn.f32 	%f273, %f7, %f272, %f271;
	ld.shared.f32 	%f274, [_ZZ19integrateElasticityPfS_S_E1G+524];
	fma.rn.f32 	%f275, %f8, %f274, %f273;
	ld.shared.f32 	%f276, [_ZZ19integrateElasticityPfS_S_E1G+528];
	fma.rn.f32 	%f277, %f9, %f276, %f275;
	ld.shared.f32 	%f278, [_ZZ19integrateElasticityPfS_S_E1G+532];
	fma.rn.f32 	%f279, %f10, %f278, %f277;
	ld.shared.f32 	%f280, [_ZZ19integrateElasticityPfS_S_E1G+536];
	fma.rn.f32 	%f281, %f11, %f280, %f279;
	st.global.f32 	[%rd12+8064], %f281;
	ld.shared.f32 	%f282, [_ZZ19integrateElasticityPfS_S_E1G+540];
	fma.rn.f32 	%f283, %f3, %f282, 0f00000000;
	ld.shared.f32 	%f284, [_ZZ19integrateElasticityPfS_S_E1G+544];
	fma.rn.f32 	%f285, %f4, %f284, %f283;
	ld.shared.f32 	%f286, [_ZZ19integrateElasticityPfS_S_E1G+548];
	fma.rn.f32 	%f287, %f5, %f286, %f285;
	ld.shared.f32 	%f288, [_ZZ19integrateElasticityPfS_S_E1G+552];
	fma.rn.f32 	%f289, %f6, %f288, %f287;
	ld.shared.f32 	%f290, [_ZZ19integrateElasticityPfS_S_E1G+556];
	fma.rn.f32 	%f291, %f7, %f290, %f289;
	ld.shared.f32 	%f292, [_ZZ19integrateElasticityPfS_S_E1G+560];
	fma.rn.f32 	%f293, %f8, %f292, %f291;
	ld.shared.f32 	%f294, [_ZZ19integrateElasticityPfS_S_E1G+564];
	fma.rn.f32 	%f295, %f9, %f294, %f293;
	ld.shared.f32 	%f296, [_ZZ19integrateElasticityPfS_S_E1G+568];
	fma.rn.f32 	%f297, %f10, %f296, %f295;
	ld.shared.f32 	%f298, [_ZZ19integrateElasticityPfS_S_E1G+572];
	fma.rn.f32 	%f299, %f11, %f298, %f297;
	st.global.f32 	[%rd12+8640], %f299;
	ld.shared.f32 	%f300, [_ZZ19integrateElasticityPfS_S_E1G+576];
	fma.rn.f32 	%f301, %f3, %f300, 0f00000000;
	ld.shared.f32 	%f302, [_ZZ19integrateElasticityPfS_S_E1G+580];
	fma.rn.f32 	%f303, %f4, %f302, %f301;
	ld.shared.f32 	%f304, [_ZZ19integrateElasticityPfS_S_E1G+584];
	fma.rn.f32 	%f305, %f5, %f304, %f303;
	ld.shared.f32 	%f306, [_ZZ19integrateElasticityPfS_S_E1G+588];
	fma.rn.f32 	%f307, %f6, %f306, %f305;
	ld.shared.f32 	%f308, [_ZZ19integrateElasticityPfS_S_E1G+592];
	fma.rn.f32 	%f309, %f7, %f308, %f307;
	ld.shared.f32 	%f310, [_ZZ19integrateElasticityPfS_S_E1G+596];
	fma.rn.f32 	%f311, %f8, %f310, %f309;
	ld.shared.f32 	%f312, [_ZZ19integrateElasticityPfS_S_E1G+600];
	fma.rn.f32 	%f313, %f9, %f312, %f311;
	ld.shared.f32 	%f314, [_ZZ19integrateElasticityPfS_S_E1G+604];
	fma.rn.f32 	%f315, %f10, %f314, %f313;
	ld.shared.f32 	%f316, [_ZZ19integrateElasticityPfS_S_E1G+608];
	fma.rn.f32 	%f317, %f11, %f316, %f315;
	st.global.f32 	[%rd12+9216], %f317;
	ld.shared.f32 	%f318, [_ZZ19integrateElasticityPfS_S_E1G+612];
	fma.rn.f32 	%f319, %f3, %f318, 0f00000000;
	ld.shared.f32 	%f320, [_ZZ19integrateElasticityPfS_S_E1G+616];
	fma.rn.f32 	%f321, %f4, %f320, %f319;
	ld.shared.f32 	%f322, [_ZZ19integrateElasticityPfS_S_E1G+620];
	fma.rn.f32 	%f323, %f5, %f322, %f321;
	ld.shared.f32 	%f324, [_ZZ19integrateElasticityPfS_S_E1G+624];
	fma.rn.f32 	%f325, %f6, %f324, %f323;
	ld.shared.f32 	%f326, [_ZZ19integrateElasticityPfS_S_E1G+628];
	fma.rn.f32 	%f327, %f7, %f326, %f325;
	ld.shared.f32 	%f328, [_ZZ19integrateElasticityPfS_S_E1G+632];
	fma.rn.f32 	%f329, %f8, %f328, %f327;
	ld.shared.f32 	%f330, [_ZZ19integrateElasticityPfS_S_E1G+636];
	fma.rn.f32 	%f331, %f9, %f330, %f329;
	ld.shared.f32 	%f332, [_ZZ19integrateElasticityPfS_S_E1G+640];
	fma.rn.f32 	%f333, %f10, %f332, %f331;
	ld.shared.f32 	%f334, [_ZZ19integrateElasticityPfS_S_E1G+644];
	fma.rn.f32 	%f335, %f11, %f334, %f333;
	st.global.f32 	[%rd12+9792], %f335;
	ld.shared.f32 	%f336, [_ZZ19integrateElasticityPfS_S_E1G+648];
	fma.rn.f32 	%f337, %f3, %f336, 0f00000000;
	ld.shared.f32 	%f338, [_ZZ19integrateElasticityPfS_S_E1G+652];
	fma.rn.f32 	%f339, %f4, %f338, %f337;
	ld.shared.f32 	%f340, [_ZZ19integrateElasticityPfS_S_E1G+656];
	fma.rn.f32 	%f341, %f5, %f340, %f339;
	ld.shared.f32 	%f342, [_ZZ19integrateElasticityPfS_S_E1G+660];
	fma.rn.f32 	%f343, %f6, %f342, %f341;
	ld.shared.f32 	%f344, [_ZZ19integrateElasticityPfS_S_E1G+664];
	fma.rn.f32 	%f345, %f7, %f344, %f343;
	ld.shared.f32 	%f346, [_ZZ19integrateElasticityPfS_S_E1G+668];
	fma.rn.f32 	%f347, %f8, %f346, %f345;
	ld.shared.f32 	%f348, [_ZZ19integrateElasticityPfS_S_E1G+672];
	fma.rn.f32 	%f349, %f9, %f348, %f347;
	ld.shared.f32 	%f350, [_ZZ19integrateElasticityPfS_S_E1G+676];
	fma.rn.f32 	%f351, %f10, %f350, %f349;
	ld.shared.f32 	%f352, [_ZZ19integrateElasticityPfS_S_E1G+680];
	fma.rn.f32 	%f353, %f11, %f352, %f351;
	st.global.f32 	[%rd12+10368], %f353;
	ld.shared.f32 	%f354, [_ZZ19integrateElasticityPfS_S_E1G+684];
	fma.rn.f32 	%f355, %f3, %f354, 0f00000000;
	ld.shared.f32 	%f356, [_ZZ19integrateElasticityPfS_S_E1G+688];
	fma.rn.f32 	%f357, %f4, %f356, %f355;
	ld.shared.f32 	%f358, [_ZZ19integrateElasticityPfS_S_E1G+692];
	fma.rn.f32 	%f359, %f5, %f358, %f357;
	ld.shared.f32 	%f360, [_ZZ19integrateElasticityPfS_S_E1G+696];
	fma.rn.f32 	%f361, %f6, %f360, %f359;
	ld.shared.f32 	%f362, [_ZZ19integrateElasticityPfS_S_E1G+700];
	fma.rn.f32 	%f363, %f7, %f362, %f361;
	ld.shared.f32 	%f364, [_ZZ19integrateElasticityPfS_S_E1G+704];
	fma.rn.f32 	%f365, %f8, %f364, %f363;
	ld.shared.f32 	%f366, [_ZZ19integrateElasticityPfS_S_E1G+708];
	fma.rn.f32 	%f367, %f9, %f366, %f365;
	ld.shared.f32 	%f368, [_ZZ19integrateElasticityPfS_S_E1G+712];
	fma.rn.f32 	%f369, %f10, %f368, %f367;
	ld.shared.f32 	%f370, [_ZZ19integrateElasticityPfS_S_E1G+716];
	fma.rn.f32 	%f371, %f11, %f370, %f369;
	st.global.f32 	[%rd12+10944], %f371;
	ld.shared.f32 	%f372, [_ZZ19integrateElasticityPfS_S_E1G+720];
	fma.rn.f32 	%f373, %f3, %f372, 0f00000000;
	ld.shared.f32 	%f374, [_ZZ19integrateElasticityPfS_S_E1G+724];
	fma.rn.f32 	%f375, %f4, %f374, %f373;
	ld.shared.f32 	%f376, [_ZZ19integrateElasticityPfS_S_E1G+728];
	fma.rn.f32 	%f377, %f5, %f376, %f375;
	ld.shared.f32 	%f378, [_ZZ19integrateElasticityPfS_S_E1G+732];
	fma.rn.f32 	%f379, %f6, %f378, %f377;
	ld.shared.f32 	%f380, [_ZZ19integrateElasticityPfS_S_E1G+736];
	fma.rn.f32 	%f381, %f7, %f380, %f379;
	ld.shared.f32 	%f382, [_ZZ19integrateElasticityPfS_S_E1G+740];
	fma.rn.f32 	%f383, %f8, %f382, %f381;
	ld.shared.f32 	%f384, [_ZZ19integrateElasticityPfS_S_E1G+744];
	fma.rn.f32 	%f385, %f9, %f384, %f383;
	ld.shared.f32 	%f386, [_ZZ19integrateElasticityPfS_S_E1G+748];
	fma.rn.f32 	%f387, %f10, %f386, %f385;
	ld.shared.f32 	%f388, [_ZZ19integrateElasticityPfS_S_E1G+752];
	fma.rn.f32 	%f389, %f11, %f388, %f387;
	st.global.f32 	[%rd12+11520], %f389;
	ld.shared.f32 	%f390, [_ZZ19integrateElasticityPfS_S_E1G+756];
	fma.rn.f32 	%f391, %f3, %f390, 0f00000000;
	ld.shared.f32 	%f392, [_ZZ19integrateElasticityPfS_S_E1G+760];
	fma.rn.f32 	%f393, %f4, %f392, %f391;
	ld.shared.f32 	%f394, [_ZZ19integrateElasticityPfS_S_E1G+764];
	fma.rn.f32 	%f395, %f5, %f394, %f393;
	ld.shared.f32 	%f396, [_ZZ19integrateElasticityPfS_S_E1G+768];
	fma.rn.f32 	%f397, %f6, %f396, %f395;
	ld.shared.f32 	%f398, [_ZZ19integrateElasticityPfS_S_E1G+772];
	fma.rn.f32 	%f399, %f7, %f398, %f397;
	ld.shared.f32 	%f400, [_ZZ19integrateElasticityPfS_S_E1G+776];
	fma.rn.f32 	%f401, %f8, %f400, %f399;
	ld.shared.f32 	%f402, [_ZZ19integrateElasticityPfS_S_E1G+780];
	fma.rn.f32 	%f403, %f9, %f402, %f401;
	ld.shared.f32 	%f404, [_ZZ19integrateElasticityPfS_S_E1G+784];
	fma.rn.f32 	%f405, %f10, %f404, %f403;
	ld.shared.f32 	%f406, [_ZZ19integrateElasticityPfS_S_E1G+788];
	fma.rn.f32 	%f407, %f11, %f406, %f405;
	st.global.f32 	[%rd12+12096], %f407;
	ld.shared.f32 	%f408, [_ZZ19integrateElasticityPfS_S_E1G+792];
	fma.rn.f32 	%f409, %f3, %f408, 0f00000000;
	ld.shared.f32 	%f410, [_ZZ19integrateElasticityPfS_S_E1G+796];
	fma.rn.f32 	%f411, %f4, %f410, %f409;
	ld.shared.f32 	%f412, [_ZZ19integrateElasticityPfS_S_E1G+800];
	fma.rn.f32 	%f413, %f5, %f412, %f411;
	ld.shared.f32 	%f414, [_ZZ19integrateElasticityPfS_S_E1G+804];
	fma.rn.f32 	%f415, %f6, %f414, %f413;
	ld.shared.f32 	%f416, [_ZZ19integrateElasticityPfS_S_E1G+808];
	fma.rn.f32 	%f417, %f7, %f416, %f415;
	ld.shared.f32 	%f418, [_ZZ19integrateElasticityPfS_S_E1G+812];
	fma.rn.f32 	%f419, %f8, %f418, %f417;
	ld.shared.f32 	%f420, [_ZZ19integrateElasticityPfS_S_E1G+816];
	fma.rn.f32 	%f421, %f9, %f420, %f419;
	ld.shared.f32 	%f422, [_ZZ19integrateElasticityPfS_S_E1G+820];
	fma.rn.f32 	%f423, %f10, %f422, %f421;
	ld.shared.f32 	%f424, [_ZZ19integrateElasticityPfS_S_E1G+824];
	fma.rn.f32 	%f425, %f11, %f424, %f423;
	st.global.f32 	[%rd12+12672], %f425;
	ld.shared.f32 	%f426, [_ZZ19integrateElasticityPfS_S_E1G+828];
	fma.rn.f32 	%f427, %f3, %f426, 0f00000000;
	ld.shared.f32 	%f428, [_ZZ19integrateElasticityPfS_S_E1G+832];
	fma.rn.f32 	%f429, %f4, %f428, %f427;
	ld.shared.f32 	%f430, [_ZZ19integrateElasticityPfS_S_E1G+836];
	fma.rn.f32 	%f431, %f5, %f430, %f429;
	ld.shared.f32 	%f432, [_ZZ19integrateElasticityPfS_S_E1G+840];
	fma.rn.f32 	%f433, %f6, %f432, %f431;
	ld.shared.f32 	%f434, [_ZZ19integrateElasticityPfS_S_E1G+844];
	fma.rn.f32 	%f435, %f7, %f434, %f433;
	ld.shared.f32 	%f436, [_ZZ19integrateElasticityPfS_S_E1G+848];
	fma.rn.f32 	%f437, %f8, %f436, %f435;
	ld.shared.f32 	%f438, [_ZZ19integrateElasticityPfS_S_E1G+852];
	fma.rn.f32 	%f439, %f9, %f438, %f437;
	ld.shared.f32 	%f440, [_ZZ19integrateElasticityPfS_S_E1G+856];
	fma.rn.f32 	%f441, %f10, %f440, %f439;
	ld.shared.f32 	%f442, [_ZZ19integrateElasticityPfS_S_E1G+860];
	fma.rn.f32 	%f443, %f11, %f442, %f441;
	st.global.f32 	[%rd12+13248], %f443;
	ld.shared.f32 	%f444, [_ZZ19integrateElasticityPfS_S_E1G+864];
	fma.rn.f32 	%f445, %f3, %f444, 0f00000000;
	ld.shared.f32 	%f446, [_ZZ19integrateElasticityPfS_S_E1G+868];
	fma.rn.f32 	%f447, %f4, %f446, %f445;
	ld.shared.f32 	%f448, [_ZZ19integrateElasticityPfS_S_E1G+872];
	fma.rn.f32 	%f449, %f5, %f448, %f447;
	ld.shared.f32 	%f450, [_ZZ19integrateElasticityPfS_S_E1G+876];
	fma.rn.f32 	%f451, %f6, %f450, %f449;
	ld.shared.f32 	%f452, [_ZZ19integrateElasticityPfS_S_E1G+880];
	fma.rn.f32 	%f453, %f7, %f452, %f451;
	ld.shared.f32 	%f454, [_ZZ19integrateElasticityPfS_S_E1G+884];
	fma.rn.f32 	%f455, %f8, %f454, %f453;
	ld.shared.f32 	%f456, [_ZZ19integrateElasticityPfS_S_E1G+888];
	fma.rn.f32 	%f457, %f9, %f456, %f455;
	ld.shared.f32 	%f458, [_ZZ19integrateElasticityPfS_S_E1G+892];
	fma.rn.f32 	%f459, %f10, %f458, %f457;
	ld.shared.f32 	%f460, [_ZZ19integrateElasticityPfS_S_E1G+896];
	fma.rn.f32 	%f461, %f11, %f460, %f459;
	st.global.f32 	[%rd12+13824], %f461;
	ld.shared.f32 	%f462, [_ZZ19integrateElasticityPfS_S_E1G+900];
	fma.rn.f32 	%f463, %f3, %f462, 0f00000000;
	ld.shared.f32 	%f464, [_ZZ19integrateElasticityPfS_S_E1G+904];
	fma.rn.f32 	%f465, %f4, %f464, %f463;
	ld.shared.f32 	%f466, [_ZZ19integrateElasticityPfS_S_E1G+908];
	fma.rn.f32 	%f467, %f5, %f466, %f465;
	ld.shared.f32 	%f468, [_ZZ19integrateElasticityPfS_S_E1G+912];
	fma.rn.f32 	%f469, %f6, %f468, %f467;
	ld.shared.f32 	%f470, [_ZZ19integrateElasticityPfS_S_E1G+916];
	fma.rn.f32 	%f471, %f7, %f470, %f469;
	ld.shared.f32 	%f472, [_ZZ19integrateElasticityPfS_S_E1G+920];
	fma.rn.f32 	%f473, %f8, %f472, %f471;
	ld.shared.f32 	%f474, [_ZZ19integrateElasticityPfS_S_E1G+924];
	fma.rn.f32 	%f475, %f9, %f474, %f473;
	ld.shared.f32 	%f476, [_ZZ19integrateElasticityPfS_S_E1G+928];
	fma.rn.f32 	%f477, %f10, %f476, %f475;
	ld.shared.f32 	%f478, [_ZZ19integrateElasticityPfS_S_E1G+932];
	fma.rn.f32 	%f479, %f11, %f478, %f477;
	st.global.f32 	[%rd12+14400], %f479;
	ld.shared.f32 	%f480, [_ZZ19integrateElasticityPfS_S_E1G+936];
	fma.rn.f32 	%f481, %f3, %f480, 0f00000000;
	ld.shared.f32 	%f482, [_ZZ19integrateElasticityPfS_S_E1G+940];
	fma.rn.f32 	%f483, %f4, %f482, %f481;
	ld.shared.f32 	%f484, [_ZZ19integrateElasticityPfS_S_E1G+944];
	fma.rn.f32 	%f485, %f5, %f484, %f483;
	ld.shared.f32 	%f486, [_ZZ19integrateElasticityPfS_S_E1G+948];
	fma.rn.f32 	%f487, %f6, %f486, %f485;
	ld.shared.f32 	%f488, [_ZZ19integrateElasticityPfS_S_E1G+952];
	fma.rn.f32 	%f489, %f7, %f488, %f487;
	ld.shared.f32 	%f490, [_ZZ19integrateElasticityPfS_S_E1G+956];
	fma.rn.f32 	%f491, %f8, %f490, %f489;
	ld.shared.f32 	%f492, [_ZZ19integrateElasticityPfS_S_E1G+960];
	fma.rn.f32 	%f493, %f9, %f492, %f491;
	ld.shared.f32 	%f494, [_ZZ19integrateElasticityPfS_S_E1G+964];
	fma.rn.f32 	%f495, %f10, %f494, %f493;
	ld.shared.f32 	%f496, [_ZZ19integrateElasticityPfS_S_E1G+968];
	fma.rn.f32 	%f497, %f11, %f496, %f495;
	st.global.f32 	[%rd12+14976], %f497;
	ld.shared.f32 	%f498, [_ZZ19integrateElasticityPfS_S_E1G+972];
	fma.rn.f32 	%f499, %f3, %f498, 0f00000000;
	ld.shared.f32 	%f500, [_ZZ19integrateElasticityPfS_S_E1G+976];
	fma.rn.f32 	%f501, %f4, %f500, %f499;
	ld.shared.f32 	%f502, [_ZZ19integrateElasticityPfS_S_E1G+980];
	fma.rn.f32 	%f503, %f5, %f502, %f501;
	ld.shared.f32 	%f504, [_ZZ19integrateElasticityPfS_S_E1G+984];
	fma.rn.f32 	%f505, %f6, %f504, %f503;
	ld.shared.f32 	%f506, [_ZZ19integrateElasticityPfS_S_E1G+988];
	fma.rn.f32 	%f507, %f7, %f506, %f505;
	ld.shared.f32 	%f508, [_ZZ19integrateElasticityPfS_S_E1G+992];
	fma.rn.f32 	%f509, %f8, %f508, %f507;
	ld.shared.f32 	%f510, [_ZZ19integrateElasticityPfS_S_E1G+996];
	fma.rn.f32 	%f511, %f9, %f510, %f509;
	ld.shared.f32 	%f512, [_ZZ19integrateElasticityPfS_S_E1G+1000];
	fma.rn.f32 	%f513, %f10, %f512, %f511;
	ld.shared.f32 	%f514, [_ZZ19integrateElasticityPfS_S_E1G+1004];
	fma.rn.f32 	%f515, %f11, %f514, %f513;
	st.global.f32 	[%rd12+15552], %f515;
	ld.shared.f32 	%f516, [_ZZ19integrateElasticityPfS_S_E1G+1008];
	fma.rn.f32 	%f517, %f3, %f516, 0f00000000;
	ld.shared.f32 	%f518, [_ZZ19integrateElasticityPfS_S_E1G+1012];
	fma.rn.f32 	%f519, %f4, %f518, %f517;
	ld.shared.f32 	%f520, [_ZZ19integrateElasticityPfS_S_E1G+1016];
	fma.rn.f32 	%f521, %f5, %f520, %f519;
	ld.shared.f32 	%f522, [_ZZ19integrateElasticityPfS_S_E1G+1020];
	fma.rn.f32 	%f523, %f6, %f522, %f521;
	ld.shared.f32 	%f524, [_ZZ19integrateElasticityPfS_S_E1G+1024];
	fma.rn.f32 	%f525, %f7, %f524, %f523;
	ld.shared.f32 	%f526, [_ZZ19integrateElasticityPfS_S_E1G+1028];
	fma.rn.f32 	%f527, %f8, %f526, %f525;
	ld.shared.f32 	%f528, [_ZZ19integrateElasticityPfS_S_E1G+1032];
	fma.rn.f32 	%f529, %f9, %f528, %f527;
	ld.shared.f32 	%f530, [_ZZ19integrateElasticityPfS_S_E1G+1036];
	fma.rn.f32 	%f531, %f10, %f530, %f529;
	ld.shared.f32 	%f532, [_ZZ19integrateElasticityPfS_S_E1G+1040];
	fma.rn.f32 	%f533, %f11, %f532, %f531;
	st.global.f32 	[%rd12+16128], %f533;
	ld.shared.f32 	%f534, [_ZZ19integrateElasticityPfS_S_E1G+1044];
	fma.rn.f32 	%f535, %f3, %f534, 0f00000000;
	ld.shared.f32 	%f536, [_ZZ19integrateElasticityPfS_S_E1G+1048];
	fma.rn.f32 	%f537, %f4, %f536, %f535;
	ld.shared.f32 	%f538, [_ZZ19integrateElasticityPfS_S_E1G+1052];
	fma.rn.f32 	%f539, %f5, %f538, %f537;
	ld.shared.f32 	%f540, [_ZZ19integrateElasticityPfS_S_E1G+1056];
	fma.rn.f32 	%f541, %f6, %f540, %f539;
	ld.shared.f32 	%f542, [_ZZ19integrateElasticityPfS_S_E1G+1060];
	fma.rn.f32 	%f543, %f7, %f542, %f541;
	ld.shared.f32 	%f544, [_ZZ19integrateElasticityPfS_S_E1G+1064];
	fma.rn.f32 	%f545, %f8, %f544, %f543;
	ld.shared.f32 	%f546, [_ZZ19integrateElasticityPfS_S_E1G+1068];
	fma.rn.f32 	%f547, %f9, %f546, %f545;
	ld.shared.f32 	%f548, [_ZZ19integrateElasticityPfS_S_E1G+1072];
	fma.rn.f32 	%f549, %f10, %f548, %f547;
	ld.shared.f32 	%f550, [_ZZ19integrateElasticityPfS_S_E1G+1076];
	fma.rn.f32 	%f551, %f11, %f550, %f549;
	st.global.f32 	[%rd12+16704], %f551;
	ld.shared.f32 	%f552, [_ZZ19integrateElasticityPfS_S_E1G+1080];
	fma.rn.f32 	%f553, %f3, %f552, 0f00000000;
	ld.shared.f32 	%f554, [_ZZ19integrateElasticityPfS_S_E1G+1084];
	fma.rn.f32 	%f555, %f4, %f554, %f553;
	ld.shared.f32 	%f556, [_ZZ19integrateElasticityPfS_S_E1G+1088];
	fma.rn.f32 	%f557, %f5, %f556, %f555;
	ld.shared.f32 	%f558, [_ZZ19integrateElasticityPfS_S_E1G+1092];
	fma.rn.f32 	%f559, %f6, %f558, %f557;
	ld.shared.f32 	%f560, [_ZZ19integrateElasticityPfS_S_E1G+1096];
	fma.rn.f32 	%f561, %f7, %f560, %f559;
	ld.shared.f32 	%f562, [_ZZ19integrateElasticityPfS_S_E1G+1100];
	fma.rn.f32 	%f563, %f8, %f562, %f561;
	ld.shared.f32 	%f564, [_ZZ19integrateElasticityPfS_S_E1G+1104];
	fma.rn.f32 	%f565, %f9, %f564, %f563;
	ld.shared.f32 	%f566, [_ZZ19integrateElasticityPfS_S_E1G+1108];
	fma.rn.f32 	%f567, %f10, %f566, %f565;
	ld.shared.f32 	%f568, [_ZZ19integrateElasticityPfS_S_E1G+1112];
	fma.rn.f32 	%f569, %f11, %f568, %f567;
	st.global.f32 	[%rd12+17280], %f569;
	ld.shared.f32 	%f570, [_ZZ19integrateElasticityPfS_S_E1G+1116];
	fma.rn.f32 	%f571, %f3, %f570, 0f00000000;
	ld.shared.f32 	%f572, [_ZZ19integrateElasticityPfS_S_E1G+1120];
	fma.rn.f32 	%f573, %f4, %f572, %f571;
	ld.shared.f32 	%f574, [_ZZ19integrateElasticityPfS_S_E1G+1124];
	fma.rn.f32 	%f575, %f5, %f574, %f573;
	ld.shared.f32 	%f576, [_ZZ19integrateElasticityPfS_S_E1G+1128];
	fma.rn.f32 	%f577, %f6, %f576, %f575;
	ld.shared.f32 	%f578, [_ZZ19integrateElasticityPfS_S_E1G+1132];
	fma.rn.f32 	%f579, %f7, %f578, %f577;
	ld.shared.f32 	%f580, [_ZZ19integrateElasticityPfS_S_E1G+1136];
	fma.rn.f32 	%f581, %f8, %f580, %f579;
	ld.shared.f32 	%f582, [_ZZ19integrateElasticityPfS_S_E1G+1140];
	fma.rn.f32 	%f583, %f9, %f582, %f581;
	ld.shared.f32 	%f584, [_ZZ19integrateElasticityPfS_S_E1G+1144];
	fma.rn.f32 	%f585, %f10, %f584, %f583;
	ld.shared.f32 	%f586, [_ZZ19integrateElasticityPfS_S_E1G+1148];
	fma.rn.f32 	%f587, %f11, %f586, %f585;
	st.global.f32 	[%rd12+17856], %f587;
	ret;

}


// ===== COMPILED SASS (sm_100) =====

	.target	sm_100

	.elftype	@"ET_EXEC"


//--------------------- .note.nv.tkinfo           --------------------------
	.section	.note.nv.tkinfo,"",@"SHT_NOTE"
	.sectionflags	@"SHF_NOTE_NV_TKINFO"
	.tkinfo
        /*0018*/ 	.word	0x00000002
        /*0030*/ 	.string	""
        /*0030*/ 	.string	"ptxas"
        /*0030*/ 	.string	"Cuda compilation tools, release 13.0, V13.0.88"
        /*0030*/ 	.string	"Build cuda_13.0.r13.0/compiler.36424714_0"
        /*0030*/ 	.string	"-arch sm_100 -m 64 "



//--------------------- .note.nv.cuinfo           --------------------------
	.section	.note.nv.cuinfo,"",@"SHT_NOTE"
	.sectionflags	@"SHF_NOTE_NV_CUINFO"
        /*0018*/ 	.short	0x0002
        /*001a*/ 	.short	0x0064
        /*001c*/ 	.short	0x0082
	.zero		2


//--------------------- .nv.info                  --------------------------
	.section	.nv.info,"",@"SHT_CUDA_INFO"
	.align	4


	//----- nvinfo : EIATTR_REGCOUNT
	.align		4
        /*0000*/ 	.byte	0x04, 0x2f
        /*0002*/ 	.short	(.L_1 - .L_0)
	.align		4
.L_0:
        /*0004*/ 	.word	index@(_Z19integrateElasticityPfS_S_)
        /*0008*/ 	.word	0x00000026


	//----- nvinfo : EIATTR_FRAME_SIZE
	.align		4
.L_1:
        /*000c*/ 	.byte	0x04, 0x11
        /*000e*/ 	.short	(.L_3 - .L_2)
	.align		4
.L_2:
        /*0010*/ 	.word	index@(_Z19integrateElasticityPfS_S_)
        /*0014*/ 	.word	0x00000000


	//----- nvinfo : EIATTR_MIN_STACK_SIZE
	.align		4
.L_3:
        /*0018*/ 	.byte	0x04, 0x12
        /*001a*/ 	.short	(.L_5 - .L_4)
	.align		4
.L_4:
        /*001c*/ 	.word	index@(_Z19integrateElasticityPfS_S_)
        /*0020*/ 	.word	0x00000000
.L_5:


//--------------------- .nv.compat                --------------------------
	.section	.nv.compat,"",@"SHT_CUDA_COMPAT_INFO"
	.align	4
        /*0000*/ 	.byte	0x02, 0x09, 0x00, 0x00, 0x02, 0x02, 0x01, 0x00, 0x02, 0x05, 0x05, 0x00, 0x03, 0x07, 0x01, 0x01
        /*0010*/ 	.byte	0x02, 0x03, 0x00, 0x00, 0x02, 0x06, 0x01, 0x00, 0x04, 0x0b, 0x08, 0x00, 0x09, 0x00, 0x00, 0x00
        /*0020*/ 	.byte	0x00, 0x00, 0x00, 0x00


//--------------------- .nv.info._Z19integrateElasticityPfS_S_ --------------------------
	.section	.nv.info._Z19integrateElasticityPfS_S_,"",@"SHT_CUDA_INFO"
	.sectionflags	@""
	.align	4


	//----- nvinfo : EIATTR_CUDA_API_VERSION
	.align		4
        /*0000*/ 	.byte	0x04, 0x37
        /*0002*/ 	.short	(.L_7 - .L_6)
.L_6:
        /*0004*/ 	.word	0x00000082


	//----- nvinfo : EIATTR_KPARAM_INFO
	.align		4
.L_7:
        /*0008*/ 	.byte	0x04, 0x17
        /*000a*/ 	.short	(.L_9 - .L_8)
.L_8:
        /*000c*/ 	.word	0x00000000
        /*0010*/ 	.short	0x0002
        /*0012*/ 	.short	0x0010
        /*0014*/ 	.byte	0x00, 0xf5, 0x21, 0x00


	//----- nvinfo : EIATTR_KPARAM_INFO
	.align		4
.L_9:
        /*0018*/ 	.byte	0x04, 0x17
        /*001a*/ 	.short	(.L_11 - .L_10)
.L_10:
        /*001c*/ 	.word	0x00000000
        /*0020*/ 	.short	0x0001
        /*0022*/ 	.short	0x0008
        /*0024*/ 	.byte	0x00, 0xf5, 0x21, 0x00


	//----- nvinfo : EIATTR_KPARAM_INFO
	.align		4
.L_11:
        /*0028*/ 	.byte	0x04, 0x17
        /*002a*/ 	.short	(.L_13 - .L_12)
.L_12:
        /*002c*/ 	.word	0x00000000
        /*0030*/ 	.short	0x0000
        /*0032*/ 	.short	0x0000
        /*0034*/ 	.byte	0x00, 0xf5, 0x21, 0x00


	//----- nvinfo : EIATTR_SPARSE_MMA_MASK
	.align		4
.L_13:
        /*0038*/ 	.byte	0x03, 0x50
        /*003a*/ 	.short	0x0000


	//----- nvinfo : EIATTR_MAXREG_COUNT
	.align		4
        /*003c*/ 	.byte	0x03, 0x1b
        /*003e*/ 	.short	0x00ff


	//----- nvinfo : EIATTR_NUM_BARRIERS
	.align		4
        /*0040*/ 	.byte	0x02, 0x4c
        /*0042*/ 	.byte	0x01
	.zero		1


	//----- nvinfo : EIATTR_MERCURY_ISA_VERSION
	.align		4
        /*0044*/ 	.byte	0x03, 0x5f
        /*0046*/ 	.short	0x0101


	//----- nvinfo : EIATTR_VRC_CTA_INIT_COUNT
	.align		4
        /*0048*/ 	.byte	0x02, 0x4a
	.zero		1
	.zero		1


	//----- nvinfo : EIATTR_EXIT_INSTR_OFFSETS
	.align		4
        /*004c*/ 	.byte	0x04, 0x1c
        /*004e*/ 	.short	(.L_15 - .L_14)


	//   ....[0]....
.L_14:
        /*0050*/ 	.word	0x00001ac0


	//----- nvinfo : EIATTR_CBANK_PARAM_SIZE
	.align		4
.L_15:
        /*0054*/ 	.byte	0x03, 0x19
        /*0056*/ 	.short	0x0018


	//----- nvinfo : EIATTR_PARAM_CBANK
	.align		4
        /*0058*/ 	.byte	0x04, 0x0a
        /*005a*/ 	.short	(.L_17 - .L_16)
	.align		4
.L_16:
        /*005c*/ 	.word	index@(.nv.constant0._Z19integrateElasticityPfS_S_)
        /*0060*/ 	.short	0x0380
        /*0062*/ 	.short	0x0018


	//----- nvinfo : EIATTR_SW_WAR
	.align		4
.L_17:
        /*0064*/ 	.byte	0x04, 0x36
        /*0066*/ 	.short	(.L_19 - .L_18)
.L_18:
        /*0068*/ 	.word	0x00000008
.L_19:


//--------------------- .nv.callgraph             --------------------------
	.section	.nv.callgraph,"",@"SHT_CUDA_CALLGRAPH"
	.align	4
	.sectionentsize	8
	.align		4
        /*0000*/ 	.word	0x00000000
	.align		4
        /*0004*/ 	.word	0xffffffff
	.align		4
        /*0008*/ 	.word	0x00000000
	.align		4
        /*000c*/ 	.word	0xfffffffe
	.align		4
        /*0010*/ 	.word	0x00000000
	.align		4
        /*0014*/ 	.word	0xfffffffd
	.align		4
        /*0018*/ 	.word	0x00000000
	.align		4
        /*001c*/ 	.word	0xfffffffc


//--------------------- .text._Z19integrateElasticityPfS_S_ --------------------------
	.section	.text._Z19integrateElasticityPfS_S_,"ax",@progbits
	.align	128
        .global         _Z19integrateElasticityPfS_S_
        .type           _Z19integrateElasticityPfS_S_,@function
        .size           _Z19integrateElasticityPfS_S_,(.L_x_1 - _Z19integrateElasticityPfS_S_)
        .other          _Z19integrateElasticityPfS_S_,@"STO_CUDA_ENTRY STV_DEFAULT"
_Z19integrateElasticityPfS_S_:
.text._Z19integrateElasticityPfS_S_:
[----:B------:R-:W-:Y:S01]  /*0000*/  LDC R1, c[0x0][0x37c] ;  /* 0x0000df00ff017b82 */ /* 0x000fe20000000800 */
[----:B------:R-:W0:Y:S07]  /*0010*/  S2R R25, SR_CTAID.Y ;  /* 0x0000000000197919 */ /* 0x000e2e0000002600 */
[----:B------:R-:W0:Y:S01]  /*0020*/  S2UR UR4, SR_CTAID.X ;  /* 0x00000000000479c3 */ /* 0x000e220000002500 */
[----:B------:R-:W1:Y:S01]  /*0030*/  LDCU.64 UR6, c[0x0][0x358] ;  /* 0x00006b00ff0677ac */ /* 0x000e620008000a00 */
[----:B------:R-:W2:Y:S01]  /*0040*/  S2R R8, SR_TID.X ;  /* 0x0000000000087919 */ /* 0x000ea20000002100 */
[----:B------:R-:W2:Y:S05]  /*0050*/  S2R R3, SR_TID.Y ;  /* 0x0000000000037919 */ /* 0x000eaa0000002200 */
[----:B------:R-:W0:Y:S08]  /*0060*/  LDC R0, c[0x0][0x370] ;  /* 0x0000dc00ff007b82 */ /* 0x000e300000000800 */
[----:B------:R-:W3:Y:S08]  /*0070*/  LDC.64 R4, c[0x0][0x388] ;  /* 0x0000e200ff047b82 */ /* 0x000ef00000000a00 */
[----:B------:R-:W4:Y:S01]  /*0080*/  LDC.64 R6, c[0x0][0x390] ;  /* 0x0000e400ff067b82 */ /* 0x000f220000000a00 */
[----:B0-----:R-:W-:-:S02]  /*0090*/  IMAD R25, R25, R0, UR4 ;  /* 0x0000000419197e24 */ /* 0x001fc4000f8e0200 */
[----:B--2---:R-:W-:-:S04]  /*00a0*/  IMAD R8, R3, 0xc, R8 ;  /* 0x0000000c03087824 */ /* 0x004fc800078e0208 */
[----:B------:R-:W-:-:S04]  /*00b0*/  IMAD R24, R25, 0x120, R8 ;  /* 0x0000012019187824 */ /* 0x000fc800078e0208 */
[----:B---3--:R-:W-:-:S05]  /*00c0*/  IMAD.WIDE R4, R24, 0x4, R4 ;  /* 0x0000000418047825 */ /* 0x008fca00078e0204 */
[----:B-1----:R-:W2:Y:S04]  /*00d0*/  LDG.E R16, desc[UR6][R4.64] ;  /* 0x0000000604107981 */ /* 0x002ea8000c1e1900 */
[----:B------:R-:W3:Y:S01]  /*00e0*/  LDG.E R18, desc[UR6][R4.64+0x240] ;  /* 0x0002400604127981 */ /* 0x000ee2000c1e1900 */
[----:B------:R-:W-:-:S05]  /*00f0*/  LEA R3, R8, R8, 0x3 ;  /* 0x0000000808037211 */ /* 0x000fca00078e18ff */
[----:B----4-:R-:W-:-:S05]  /*0100*/  IMAD.WIDE.U32 R6, R3, 0x4, R6 ;  /* 0x0000000403067825 */ /* 0x010fca00078e0006 */
[----:B------:R-:W4:Y:S04]  /*0110*/  LDG.E R33, desc[UR6][R6.64] ;  /* 0x0000000606217981 */ /* 0x000f28000c1e1900 */
[----:B------:R-:W5:Y:S04]  /*0120*/  LDG.E R32, desc[UR6][R6.64+0x4] ;  /* 0x0000040606207981 */ /* 0x000f68000c1e1900 */
[----:B------:R-:W5:Y:S04]  /*0130*/  LDG.E R31, desc[UR6][R6.64+0x8] ;  /* 0x00000806061f7981 */ /* 0x000f68000c1e1900 */
[----:B------:R-:W5:Y:S04]  /*0140*/  LDG.E R30, desc[UR6][R6.64+0xc] ;  /* 0x00000c06061e7981 */ /* 0x000f68000c1e1900 */
[----:B------:R-:W5:Y:S04]  /*0150*/  LDG.E R29, desc[UR6][R6.64+0x10] ;  /* 0x00001006061d7981 */ /* 0x000f68000c1e1900 */
[----:B------:R-:W5:Y:S04]  /*0160*/  LDG.E R28, desc[UR6][R6.64+0x14] ;  /* 0x00001406061c7981 */ /* 0x000f68000c1e1900 */
[----:B------:R-:W5:Y:S04]  /*0170*/  LDG.E R3, desc[UR6][R6.64+0x18] ;  /* 0x0000180606037981 */ /* 0x000f68000c1e1900 */
[----:B------:R-:W5:Y:S04]  /*0180*/  LDG.E R2, desc[UR6][R6.64+0x1c] ;  /* 0x00001c0606027981 */ /* 0x000f68000c1e1900 */
[----:B------:R0:W5:Y:S01]  /*0190*/  LDG.E R0, desc[UR6][R6.64+0x20] ;  /* 0x0000200606007981 */ /* 0x000162000c1e1900 */
[----:B------:R-:W1:Y:S01]  /*01a0*/  S2UR UR5, SR_CgaCtaId ;  /* 0x00000000000579c3 */ /* 0x000e620000008800 */
[----:B------:R-:W-:Y:S01]  /*01b0*/  UMOV UR4, 0x400 ;  /* 0x0000040000047882 */ /* 0x000fe20000000000 */
[----:B------:R-:W-:Y:S01]  /*01c0*/  IMAD R34, R25, 0x10e0, R24 ;  /* 0x000010e019227824 */ /* 0x000fe200078e0218 */
[----:B-1----:R-:W-:-:S06]  /*01d0*/  ULEA UR4, UR5, UR4, 0x18 ;  /* 0x0000000405047291 */ /* 0x002fcc000f8ec0ff */
[----:B------:R-:W-:-:S05]  /*01e0*/  LEA R17, R8, UR4, 0x2 ;  /* 0x0000000408117c11 */ /* 0x000fca000f8e10ff */
[----:B--2---:R-:W-:Y:S04]  /*01f0*/  STS [R17], R16 ;  /* 0x0000001011007388 */ /* 0x004fe80000000800 */
[----:B---3--:R-:W-:Y:S01]  /*0200*/  STS [R17+0x240], R18 ;  /* 0x0002401211007388 */ /* 0x008fe20000000800 */
[----:B------:R-:W-:Y:S06]  /*0210*/  BAR.SYNC.DEFER_BLOCKING 0x0 ;  /* 0x0000000000007b1d */ /* 0x000fec0000010000 */
[----:B------:R-:W4:Y:S04]  /*0220*/  LDS.128 R12, [UR4] ;  /* 0x00000004ff0c7984 */ /* 0x000f280008000c00 */
[----:B------:R-:W1:Y:S04]  /*0230*/  LDS.128 R8, [UR4+0x20] ;  /* 0x00002004ff087984 */ /* 0x000e680008000c00 */
[----:B------:R-:W2:Y:S04]  /*0240*/  LDS.128 R20, [UR4+0x10] ;  /* 0x00001004ff147984 */ /* 0x000ea80008000c00 */
[----:B------:R-:W-:Y:S01]  /*0250*/  LDS.128 R16, [UR4+0x40] ;  /* 0x00004004ff107984 */ /* 0x000fe20008000c00 */
[----:B----4-:R-:W-:-:S04]  /*0260*/  FFMA R5, R33, R12, RZ ;  /* 0x0000000c21057223 */ /* 0x010fc800000000ff */
[C---:B-----5:R-:W-:Y:S01]  /*0270*/  FFMA R12, R32.reuse, R13, R5 ;  /* 0x0000000d200c7223 */ /* 0x060fe20000000005 */
[----:B-1----:R-:W-:Y:S01]  /*0280*/  FFMA R9, R33, R9, RZ ;  /* 0x0000000921097223 */ /* 0x002fe200000000ff */
[----:B0-----:R-:W0:Y:S02]  /*0290*/  LDS.128 R4, [UR4+0x30] ;  /* 0x00003004ff047984 */ /* 0x001e240008000c00 */
[----:B------:R-:W-:Y:S01]  /*02a0*/  FFMA R13, R31, R14, R12 ;  /* 0x0000000e1f0d7223 */ /* 0x000fe2000000000c */
[----:B------:R-:W-:-:S03]  /*02b0*/  FFMA R12, R32, R10, R9 ;  /* 0x0000000a200c7223 */ /* 0x000fc60000000009 */
[----:B------:R-:W-:Y:S01]  /*02c0*/  FFMA R10, R30, R15, R13 ;  /* 0x0000000f1e0a7223 */ /* 0x000fe2000000000d */
[----:B------:R-:W-:Y:S02]  /*02d0*/  FFMA R11, R31, R11, R12 ;  /* 0x0000000b1f0b7223 */ /* 0x000fe4000000000c */
[----:B------:R-:W1:Y:S01]  /*02e0*/  LDS.128 R12, [UR4+0x50] ;  /* 0x00005004ff0c7984 */ /* 0x000e620008000c00 */
[----:B--2---:R-:W-:-:S04]  /*02f0*/  FFMA R9, R29, R20, R10 ;  /* 0x000000141d097223 */ /* 0x004fc8000000000a */
[----:B------:R-:W-:-:S04]  /*0300*/  FFMA R10, R28, R21, R9 ;  /* 0x000000151c0a7223 */ /* 0x000fc80000000009 */
[----:B------:R-:W-:-:S04]  /*0310*/  FFMA R9, R3, R22, R10 ;  /* 0x0000001603097223 */ /* 0x000fc8000000000a */
[----:B------:R-:W-:Y:S02]  /*0320*/  FFMA R9, R2, R23, R9 ;  /* 0x0000001702097223 */ /* 0x000fe40000000009 */
[----:B------:R-:W2:Y:S02]  /*0330*/  LDS.128 R20, [UR4+0x60] ;  /* 0x00006004ff147984 */ /* 0x000ea40008000c00 */
[----:B------:R-:W-:Y:S01]  /*0340*/  FFMA R25, R0, R8, R9 ;  /* 0x0000000800197223 */ /* 0x000fe20000000009 */
[----:B0-----:R-:W-:Y:S01]  /*0350*/  FFMA R4, R30, R4, R11 ;  /* 0x000000041e047223 */ /* 0x001fe2000000000b */
[----:B------:R-:W-:-:S03]  /*0360*/  FFMA R11, R33, R18, RZ ;  /* 0x00000012210b7223 */ /* 0x000fc600000000ff */
[----:B------:R-:W-:Y:S01]  /*0370*/  FFMA R5, R29, R5, R4 ;  /* 0x000000051d057223 */ /* 0x000fe20000000004 */
[----:B------:R-:W-:Y:S02]  /*0380*/  FFMA R4, R32, R19, R11 ;  /* 0x0000001320047223 */ /* 0x000fe4000000000b */
[----:B------:R-:W0:Y:S01]  /*0390*/  LDS.128 R8, [UR4+0x70] ;  /* 0x00007004ff087984 */ /* 0x000e220008000c00 */
[----:B------:R-:W-:Y:S01]  /*03a0*/  FFMA R6, R28, R6, R5 ;  /* 0x000000061c067223 */ /* 0x000fe20000000005 */
[----:B-1----:R-:W-:-:S03]  /*03b0*/  FFMA R5, R31, R12, R4 ;  /* 0x0000000c1f057223 */ /* 0x002fc60000000004 */
[----:B------:R-:W-:Y:S01]  /*03c0*/  FFMA R7, R3, R7, R6 ;  /* 0x0000000703077223 */ /* 0x000fe20000000006 */
[----:B------:R-:W-:Y:S02]  /*03d0*/  FFMA R6, R30, R13, R5 ;  /* 0x0000000d1e067223 */ /* 0x000fe40000000005 */
[----:B------:R-:W1:Y:S01]  /*03e0*/  LDC.64 R4, c[0x0][0x380] ;  /* 0x0000e000ff047b82 */ /* 0x000e620000000a00 */
[----:B------:R-:W-:Y:S01]  /*03f0*/  FFMA R19, R2, R16, R7 ;  /* 0x0000001002137223 */ /* 0x000fe20000000007 */
[----:B------:R-:W-:Y:S01]  /*0400*/  FFMA R13, R29, R14, R6 ;  /* 0x0000000e1d0d7223 */ /* 0x000fe20000000006 */
[----:B--2---:R-:W-:Y:S01]  /*0410*/  FFMA R23, R33, R23, RZ ;  /* 0x0000001721177223 */ /* 0x004fe200000000ff */
[----:B-1----:R-:W-:Y:S02]  /*0420*/  IMAD.WIDE R34, R34, 0x4, R4 ;  /* 0x0000000422227825 */ /* 0x002fe400078e0204 */
[----:B------:R-:W1:Y:S04]  /*0430*/  LDS.128 R4, [UR4+0x90] ;  /* 0x00009004ff047984 */ /* 0x000e680008000c00 */
[----:B------:R-:W-:Y:S01]  /*0440*/  STG.E desc[UR6][R34.64], R25 ;  /* 0x0000001922007986 */ /* 0x000fe2000c101906 */
[----:B0-----:R-:W-:Y:S01]  /*0450*/  FFMA R8, R32, R8, R23 ;  /* 0x0000000820087223 */ /* 0x001fe20000000017 */
[----:B------:R-:W-:-:S02]  /*0460*/  FFMA R23, R0, R17, R19 ;  /* 0x0000001100177223 */ /* 0x000fc40000000013 */
[----:B------:R-:W0:Y:S01]  /*0470*/  LDS.128 R16, [UR4+0x80] ;  /* 0x00008004ff107984 */ /* 0x000e220008000c00 */
[----:B------:R-:W-:Y:S01]  /*0480*/  FFMA R9, R31, R9, R8 ;  /* 0x000000091f097223 */ /* 0x000fe20000000008 */
[----:B------:R-:W-:Y:S02]  /*0490*/  FFMA R8, R28, R15, R13 ;  /* 0x0000000f1c087223 */ /* 0x000fe4000000000d */
[----:B------:R-:W2:Y:S01]  /*04a0*/  LDS.128 R12, [UR4+0xa0] ;  /* 0x0000a004ff0c7984 */ /* 0x000ea20008000c00 */
[----:B------:R-:W-:-:S03]  /*04b0*/  FFMA R10, R30, R10, R9 ;  /* 0x0000000a1e0a7223 */ /* 0x000fc60000000009 */
[----:B------:R-:W-:Y:S01]  /*04c0*/  STG.E desc[UR6][R34.64+0x240], R23 ;  /* 0x0002401722007986 */ /* 0x000fe2000c101906 */
[----:B------:R-:W-:Y:S01]  /*04d0*/  FFMA R11, R29, R11, R10 ;  /* 0x0000000b1d0b7223 */ /* 0x000fe2000000000a */
[----:B-1----:R-:W-:-:S04]  /*04e0*/  FFMA R9, R33, R4, RZ ;  /* 0x0000000421097223 */ /* 0x002fc800000000ff */
[----:B------:R-:W-:Y:S01]  /*04f0*/  FFMA R4, R32, R5, R9 ;  /* 0x0000000520047223 */ /* 0x000fe20000000009 */
[----:B------:R-:W-:-:S03]  /*0500*/  FFMA R5, R3, R20, R8 ;  /* 0x0000001403057223 */ /* 0x000fc60000000008 */
[----:B------:R-:W-:Y:S01]  /*0510*/  FFMA R9, R31, R6, R4 ;  /* 0x000000061f097223 */ /* 0x000fe20000000004 */
[----:B0-----:R-:W-:Y:S01]  /*0520*/  FFMA R16, R28, R16, R11 ;  /* 0x000000101c107223 */ /* 0x001fe2000000000b */
[----:B------:R-:W-:Y:S02]  /*0530*/  FFMA R21, R2, R21, R5 ;  /* 0x0000001502157223 */ /* 0x000fe40000000005 */
[----:B------:R-:W-:Y:S01]  /*0540*/  FFMA R4, R30, R7, R9 ;  /* 0x000000071e047223 */ /* 0x000fe20000000009 */
[----:B------:R-:W-:Y:S01]  /*0550*/  FFMA R17, R3, R17, R16 ;  /* 0x0000001103117223 */ /* 0x000fe20000000010 */
[----:B------:R-:W0:Y:S02]  /*0560*/  LDS.128 R8, [UR4+0xb0] ;  /* 0x0000b004ff087984 */ /* 0x000e240008000c00 */
[----:B--2---:R-:W-:Y:S01]  /*0570*/  FFMA R5, R29, R12, R4 ;  /* 0x0000000c1d057223 */ /* 0x004fe20000000004 */
[----:B------:R-:W-:-:S03]  /*0580*/  FFMA R17, R2, R18, R17 ;  /* 0x0000001202117223 */ /* 0x000fc60000000011 */
[----:B------:R-:W-:Y:S01]  /*0590*/  FFMA R12, R28, R13, R5 ;  /* 0x0000000d1c0c7223 */ /* 0x000fe20000000005 */
[----:B------:R-:W-:Y:S01]  /*05a0*/  FFMA R27, R0, R19, R17 ;  /* 0x00000013001b7223 */ /* 0x000fe20000000011 */
[----:B------:R-:W1:Y:S02]  /*05b0*/  LDS.128 R4, [UR4+0xc0] ;  /* 0x0000c004ff047984 */ /* 0x000e640008000c00 */
[----:B------:R-:W-:Y:S02]  /*05c0*/  FFMA R25, R3, R14, R12 ;  /* 0x0000000e03197223 */ /* 0x000fe4000000000c */
[----:B------:R-:W2:Y:S02]  /*05d0*/  LDS.128 R16, [UR4+0xf0] ;  /* 0x0000f004ff107984 */ /* 0x000ea40008000c00 */
[----:B------:R-:W-:Y:S02]  /*05e0*/  FFMA R25, R2, R15, R25 ;  /* 0x0000000f02197223 */ /* 0x000fe40000000019 */
[----:B------:R-:W-:Y:S04]  /*05f0*/  LDS.128 R12, [UR4+0xe0] ;  /* 0x0000e004ff0c7984 */ /* 0x000fe80008000c00 */
[----:B------:R-:W-:Y:S01]  /*0600*/  STG.E desc[UR6][R34.64+0x6c0], R27 ;  /* 0x0006c01b22007986 */ /* 0x000fe2000c101906 */
[----:B0-----:R-:W-:Y:S01]  /*0610*/  FFMA R9, R33, R9, RZ ;  /* 0x0000000921097223 */ /* 0x001fe200000000ff */
[----:B------:R-:W-:-:S03]  /*0620*/  FFMA R25, R0, R8, R25 ;  /* 0x0000000800197223 */ /* 0x000fc60000000019 */
[----:B------:R-:W-:Y:S01]  /*0630*/  FFMA R10, R32, R10, R9 ;  /* 0x0000000a200a7223 */ /* 0x000fe20000000009 */
[----:B------:R-:W-:Y:S01]  /*0640*/  FFMA R9, R0, R22, R21 ;  /* 0x0000001600097223 */ /* 0x000fe20000000015 */
[----:B------:R-:W-:Y:S02]  /*0650*/  STG.E desc[UR6][R34.64+0x900], R25 ;  /* 0x0009001922007986 */ /* 0x000fe4000c101906 */
[----:B------:R-:W-:Y:S02]  /*0660*/  FFMA R11, R31, R11, R10 ;  /* 0x0000000b1f0b7223 */ /* 0x000fe4000000000a */
[----:B------:R-:W0:Y:S02]  /*0670*/  LDS.128 R20, [UR4+0xd0] ;  /* 0x0000d004ff147984 */ /* 0x000e240008000c00 */
[----:B-1----:R-:W-:Y:S01]  /*0680*/  FFMA R4, R30, R4, R11 ;  /* 0x000000041e047223 */ /* 0x002fe2000000000b */
[----:B--2---:R-:W-:Y:S01]  /*0690*/  FFMA R19, R33, R19, RZ ;  /* 0x0000001321137223 */ /* 0x004fe200000000ff */
[----:B------:R-:W-:Y:S02]  /*06a0*/  STG.E desc[UR6][R34.64+0x480], R9 ;  /* 0x0004800922007986 */ /* 0x000fe4000c101906 */
[----:B------:R-:W-:-:S04]  /*06b0*/  FFMA R5, R29, R5, R4 ;  /* 0x000000051d057223 */ /* 0x000fc80000000004 */
[----:B------:R-:W-:-:S04]  /*06c0*/  FFMA R6, R28, R6, R5 ;  /* 0x000000061c067223 */ /* 0x000fc80000000005 */
[----:B------:R-:W-:Y:S01]  /*06d0*/  FFMA R7, R3, R7, R6 ;  /* 0x0000000703077223 */ /* 0x000fe20000000006 */
[----:B0-----:R-:W-:-:S04]  /*06e0*/  FFMA R11, R33, R22, RZ ;  /* 0x00000016210b7223 */ /* 0x001fc800000000ff */
[----:B------:R-:W-:Y:S02]  /*06f0*/  FFMA R4, R32, R23, R11 ;  /* 0x0000001720047223 */ /* 0x000fe4000000000b */
[----:B------:R-:W0:Y:S02]  /*0700*/  LDS.128 R8, [UR4+0x100] ;  /* 0x00010004ff087984 */ /* 0x000e240008000c00 */
[----:B------:R-:W-:-:S04]  /*0710*/  FFMA R5, R31, R12, R4 ;  /* 0x0000000c1f057223 */ /* 0x000fc80000000004 */
[----:B------:R-:W-:Y:S01]  /*0720*/  FFMA R4, R30, R13, R5 ;  /* 0x0000000d1e047223 */ /* 0x000fe20000000005 */
[----:B------:R-:W-:-:S03]  /*0730*/  FFMA R13, R2, R20, R7 ;  /* 0x00000014020d7223 */ /* 0x000fc60000000007 */
[----:B------:R-:W-:Y:S02]  /*0740*/  FFMA R23, R29, R14, R4 ;  /* 0x0000000e1d177223 */ /* 0x000fe40000000004 */
[----:B------:R-:W1:Y:S01]  /*0750*/  LDS.128 R4, [UR4+0x120] ;  /* 0x00012004ff047984 */ /* 0x000e620008000c00 */
[----:B0-----:R-:W-:Y:S01]  /*0760*/  FFMA R8, R32, R8, R19 ;  /* 0x0000000820087223 */ /* 0x001fe20000000013 */
[----:B------:R-:W-:-:S03]  /*0770*/  FFMA R19, R0, R21, R13 ;  /* 0x0000001500137223 */ /* 0x000fc6000000000d */
[----:B------:R-:W-:Y:S01]  /*0780*/  FFMA R9, R31, R9, R8 ;  /* 0x000000091f097223 */ /* 0x000fe20000000008 */
[----:B------:R-:W-:Y:S01]  /*0790*/  FFMA R8, R28, R15, R23 ;  /* 0x0000000f1c087223 */ /* 0x000fe20000000017 */
[----:B------:R-:W-:Y:S02]  /*07a0*/  STG.E desc[UR6][R34.64+0xb40], R19 ;  /* 0x000b401322007986 */ /* 0x000fe4000c101906 */
[----:B------:R-:W-:Y:S02]  /*07b0*/  FFMA R10, R30, R10, R9 ;  /* 0x0000000a1e0a7223 */ /* 0x000fe40000000009 */
[----:B------:R-:W0:Y:S01]  /*07c0*/  LDS.128 R20, [UR4+0x110] ;  /* 0x00011004ff147984 */ /* 0x000e220008000c00 */
[----:B-1----:R-:W-:Y:S01]  /*07d0*/  FFMA R9, R33, R4, RZ ;  /* 0x0000000421097223 */ /* 0x002fe200000000ff */
[----:B------:R-:W-:Y:S02]  /*07e0*/  FFMA R11, R29, R11, R10 ;  /* 0x0000000b1d0b7223 */ /* 0x000fe4000000000a */
[----:B------:R-:W1:Y:S01]  /*07f0*/  LDS.128 R12, [UR4+0x130] ;  /* 0x00013004ff0c7984 */ /* 0x000e620008000c00 */
[----:B------:R-:W-:Y:S01]  /*0800*/  FFMA R4, R32, R5, R9 ;  /* 0x0000000520047223 */ /* 0x000fe20000000009 */
[----:B------:R-:W-:-:S03]  /*0810*/  FFMA R5, R3, R16, R8 ;  /* 0x0000001003057223 */ /* 0x000fc60000000008 */
[----:B------:R-:W-:Y:S01]  /*0820*/  FFMA R9, R31, R6, R4 ;  /* 0x000000061f097223 */ /* 0x000fe20000000004 */
[----:B------:R-:W-:-:S03]  /*0830*/  FFMA R17, R2, R17, R5 ;  /* 0x0000001102117223 */ /* 0x000fc60000000005 */
[----:B------:R-:W-:Y:S01]  /*0840*/  FFMA R4, R30, R7, R9 ;  /* 0x000000071e047223 */ /* 0x000fe20000000009 */
[----:B0-----:R-:W-:Y:S02]  /*0850*/  FFMA R20, R28, R20, R11 ;  /* 0x000000141c147223 */ /* 0x001fe4000000000b */
[----:B------:R-:W0:Y:S01]  /*0860*/  LDS.128 R8, [UR4+0x140] ;  /* 0x00014004ff087984 */ /* 0x000e220008000c00 */
[----:B-1----:R-:W-:Y:S01]  /*0870*/  FFMA R5, R29, R12, R4 ;  /* 0x0000000c1d057223 */ /* 0x002fe20000000004 */
[----:B------:R-:W-:-:S03]  /*0880*/  FFMA R21, R3, R21, R20 ;  /* 0x0000001503157223 */ /* 0x000fc60000000014 */
[----:B------:R-:W-:Y:S01]  /*0890*/  FFMA R12, R28, R13, R5 ;  /* 0x0000000d1c0c7223 */ /* 0x000fe20000000005 */
[----:B------:R-:W-:Y:S01]  /*08a0*/  FFMA R21, R2, R22, R21 ;  /* 0x0000001602157223 */ /* 0x000fe20000000015 */
[----:B------:R-:W1:Y:S02]  /*08b0*/  LDS.128 R4, [UR4+0x150] ;  /* 0x00015004ff047984 */ /* 0x000e640008000c00 */
[----:B------:R-:W-:Y:S01]  /*08c0*/  FFMA R25, R3, R14, R12 ;  /* 0x0000000e03197223 */ /* 0x000fe2000000000c */
[----:B------:R-:W-:Y:S02]  /*08d0*/  FFMA R27, R0, R23, R21 ;  /* 0x00000017001b7223 */ /* 0x000fe40000000015 */
[----:B------:R-:W2:Y:S01]  /*08e0*/  LDS.128 R20, [UR4+0x180] ;  /* 0x00018004ff147984 */ /* 0x000ea20008000c00 */
[----:B------:R-:W-:-:S03]  /*08f0*/  FFMA R25, R2, R15, R25 ;  /* 0x0000000f02197223 */ /* 0x000fc60000000019 */
        /* <DEDUP_REMOVED lines=47> */
[----:B------:R-:W-:Y:S01]  /*0bf0*/  LDS.128 R16, [UR4+0x200] ;  /* 0x00020004ff107984 */ /* 0x000fe20008000c00 */
[----:B------:R-:W-:-:S03]  /*0c00*/  FFMA R15, R2, R15, R13 ;  /* 0x0000000f020f7223 */ /* 0x000fc6000000000d */
[----:B------:R-:W-:Y:S01]  /*0c10*/  STG.E desc[UR6][R34.64+0x18c0], R27 ;  /* 0x0018c01b22007986 */ /* 0x000fe2000c101906 */
[----:B0-----:R-:W-:Y:S01]  /*0c20*/  FFMA R9, R33, R9, RZ ;  /* 0x0000000921097223 */ /* 0x001fe200000000ff */
[----:B------:R-:W-:Y:S02]  /*0c30*/  FFMA R25, R0, R8, R15 ;  /* 0x0000000800197223 */ /* 0x000fe4000000000f */
[----:B------:R-:W0:Y:S01]  /*0c40*/  LDS.128 R12, [UR4+0x210] ;  /* 0x00021004ff0c7984 */ /* 0x000e220008000c00 */
[----:B------:R-:W-:Y:S01]  /*0c50*/  FFMA R10, R32, R10, R9 ;  /* 0x0000000a200a7223 */ /* 0x000fe20000000009 */
[----:B------:R-:W-:Y:S02]  /*0c60*/  FFMA R9, R0, R22, R21 ;  /* 0x0000001600097223 */ /* 0x000fe40000000015 */
[----:B------:R-:W2:Y:S01]  /*0c70*/  LDS.128 R20, [UR4+0x1f0] ;  /* 0x0001f004ff147984 */ /* 0x000ea20008000c00 */
[----:B------:R-:W-:-:S03]  /*0c80*/  FFMA R11, R31, R11, R10 ;  /* 0x0000000b1f0b7223 */ /* 0x000fc6000000000a */
[----:B------:R-:W-:Y:S01]  /*0c90*/  STG.E desc[UR6][R34.64+0x1680], R9 ;  /* 0x0016800922007986 */ /* 0x000fe2000c101906 */
[----:B-1----:R-:W-:-:S03]  /*0ca0*/  FFMA R4, R30, R4, R11 ;  /* 0x000000041e047223 */ /* 0x002fc6000000000b */
[----:B------:R-:W-:Y:S01]  /*0cb0*/  STG.E desc[UR6][R34.64+0x1b00], R25 ;  /* 0x001b001922007986 */ /* 0x000fe2000c101906 */
[----:B------:R-:W-:-:S04]  /*0cc0*/  FFMA R5, R29, R5, R4 ;  /* 0x000000051d057223 */ /* 0x000fc80000000004 */
[----:B------:R-:W-:-:S04]  /*0cd0*/  FFMA R6, R28, R6, R5 ;  /* 0x000000061c067223 */ /* 0x000fc80000000005 */
[----:B------:R-:W-:Y:S01]  /*0ce0*/  FFMA R7, R3, R7, R6 ;  /* 0x0000000703077223 */ /* 0x000fe20000000006 */
[C---:B0-----:R-:W-:Y:S01]  /*0cf0*/  FFMA R15, R33.reuse, R15, RZ ;  /* 0x0000000f210f7223 */ /* 0x041fe200000000ff */
[----:B--2---:R-:W-:-:S04]  /*0d00*/  FFMA R11, R33, R22, RZ ;  /* 0x00000016210b7223 */ /* 0x004fc800000000ff */
[----:B------:R-:W-:Y:S02]  /*0d10*/  FFMA R4, R32, R23, R11 ;  /* 0x0000001720047223 */ /* 0x000fe4000000000b */
[----:B------:R-:W0:Y:S02]  /*0d20*/  LDS.128 R8, [UR4+0x220] ;  /* 0x00022004ff087984 */ /* 0x000e240008000c00 */
[----:B------:R-:W-:-:S04]  /*0d30*/  FFMA R5, R31, R16, R4 ;  /* 0x000000101f057223 */ /* 0x000fc80000000004 */
[----:B------:R-:W-:-:S04]  /*0d40*/  FFMA R4, R30, R17, R5 ;  /* 0x000000111e047223 */ /* 0x000fc80000000005 */
[----:B------:R-:W-:Y:S01]  /*0d50*/  FFMA R17, R29, R18, R4 ;  /* 0x000000121d117223 */ /* 0x000fe20000000004 */
[----:B0-----:R-:W-:Y:S01]  /*0d60*/  FFMA R8, R32, R8, R15 ;  /* 0x0000000820087223 */ /* 0x001fe2000000000f */
[----:B------:R-:W-:Y:S02]  /*0d70*/  FFMA R15, R2, R20, R7 ;  /* 0x00000014020f7223 */ /* 0x000fe40000000007 */
[----:B------:R-:W0:Y:S01]  /*0d80*/  LDS.128 R4, [UR4+0x240] ;  /* 0x00024004ff047984 */ /* 0x000e220008000c00 */
[----:B------:R-:W-:Y:S01]  /*0d90*/  FFMA R9, R31, R9, R8 ;  /* 0x000000091f097223 */ /* 0x000fe20000000008 */
[----:B------:R-:W-:Y:S01]  /*0da0*/  FFMA R8, R28, R19, R17 ;  /* 0x000000131c087223 */ /* 0x000fe20000000011 */
[----:B------:R-:W-:Y:S01]  /*0db0*/  FFMA R15, R0, R21, R15 ;  /* 0x00000015000f7223 */ /* 0x000fe2000000000f */
[----:B------:R-:W1:Y:S01]  /*0dc0*/  LDS.128 R16, [UR4+0x260] ;  /* 0x00026004ff107984 */ /* 0x000e620008000c00 */
[----:B------:R-:W-:-:S03]  /*0dd0*/  FFMA R10, R30, R10, R9 ;  /* 0x0000000a1e0a7223 */ /* 0x000fc60000000009 */
[----:B------:R-:W2:Y:S01]  /*0de0*/  LDS.128 R20, [UR4+0x230] ;  /* 0x00023004ff147984 */ /* 0x000ea20008000c00 */
[----:B------:R-:W-:-:S03]  /*0df0*/  FFMA R11, R29, R11, R10 ;  /* 0x0000000b1d0b7223 */ /* 0x000fc6000000000a */
[----:B------:R-:W-:Y:S01]  /*0e00*/  STG.E desc[UR6][R34.64+0x1d40], R15 ;  /* 0x001d400f22007986 */ /* 0x000fe2000c101906 */
[----:B0-----:R-:W-:-:S04]  /*0e10*/  FFMA R9, R33, R4, RZ ;  /* 0x0000000421097223 */ /* 0x001fc800000000ff */
[----:B------:R-:W-:Y:S01]  /*0e20*/  FFMA R4, R32, R5, R9 ;  /* 0x0000000520047223 */ /* 0x000fe20000000009 */
[----:B------:R-:W-:Y:S01]  /*0e30*/  FFMA R5, R3, R12, R8 ;  /* 0x0000000c03057223 */ /* 0x000fe20000000008 */
[----:B-1----:R-:W-:Y:S02]  /*0e40*/  FFMA R17, R33, R17, RZ ;  /* 0x0000001121117223 */ /* 0x002fe400000000ff */
[----:B------:R-:W-:Y:S01]  /*0e50*/  FFMA R9, R31, R6, R4 ;  /* 0x000000061f097223 */ /* 0x000fe20000000004 */
[----:B------:R-:W-:Y:S01]  /*0e60*/  FFMA R13, R2, R13, R5 ;  /* 0x0000000d020d7223 */ /* 0x000fe20000000005 */
[----:B--2---:R-:W-:Y:S01]  /*0e70*/  FFMA R20, R28, R20, R11 ;  /* 0x000000141c147223 */ /* 0x004fe2000000000b */
[----:B------:R-:W-:Y:S01]  /*0e80*/  FFMA R18, R32, R18, R17 ;  /* 0x0000001220127223 */ /* 0x000fe20000000011 */
[----:B------:R-:W-:Y:S01]  /*0e90*/  FFMA R8, R30, R7, R9 ;  /* 0x000000071e087223 */ /* 0x000fe20000000009 */
[----:B------:R-:W-:Y:S01]  /*0ea0*/  FFMA R17, R0, R14, R13 ;  /* 0x0000000e00117223 */ /* 0x000fe2000000000d */
[----:B------:R-:W0:Y:S01]  /*0eb0*/  LDS.128 R4, [UR4+0x250] ;  /* 0x00025004ff047984 */ /* 0x000e220008000c00 */
[----:B------:R-:W-:Y:S01]  /*0ec0*/  FFMA R21, R3, R21, R20 ;  /* 0x0000001503157223 */ /* 0x000fe20000000014 */
[----:B------:R-:W-:-:S02]  /*0ed0*/  FFMA R19, R31, R19, R18 ;  /* 0x000000131f137223 */ /* 0x000fc40000000012 */
[----:B------:R-:W-:Y:S01]  /*0ee0*/  LDS.128 R12, [UR4+0x280] ;  /* 0x00028004ff0c7984 */ /* 0x000fe20008000c00 */
[----:B------:R-:W-:-:S03]  /*0ef0*/  FFMA R21, R2, R22, R21 ;  /* 0x0000001602157223 */ /* 0x000fc60000000015 */
[----:B------:R-:W-:Y:S01]  /*0f00*/  STG.E desc[UR6][R34.64+0x1f80], R17 ;  /* 0x001f801122007986 */ /* 0x000fe2000c101906 */
[----:B------:R-:W-:-:S05]  /*0f10*/  FFMA R23, R0, R23, R21 ;  /* 0x0000001700177223 */ /* 0x000fca0000000015 */
[----:B------:R-:W-:Y:S01]  /*0f20*/  STG.E desc[UR6][R34.64+0x21c0], R23 ;  /* 0x0021c01722007986 */ /* 0x000fe2000c101906 */
[----:B0-----:R-:W-:-:S04]  /*0f30*/  FFMA R9, R29, R4, R8 ;  /* 0x000000041d097223 */ /* 0x001fc80000000008 */
[----:B------:R-:W-:Y:S02]  /*0f40*/  FFMA R4, R28, R5, R9 ;  /* 0x000000051c047223 */ /* 0x000fe40000000009 */
[----:B------:R-:W0:Y:S02]  /*0f50*/  LDS.128 R8, [UR4+0x270] ;  /* 0x00027004ff087984 */ /* 0x000e240008000c00 */
[----:B------:R-:W-:-:S04]  /*0f60*/  FFMA R5, R3, R6, R4 ;  /* 0x0000000603057223 */ /* 0x000fc80000000004 */
[----:B------:R-:W-:Y:S02]  /*0f70*/  FFMA R21, R2, R7, R5 ;  /* 0x0000000702157223 */ /* 0x000fe40000000005 */
[----:B------:R-:W1:Y:S02]  /*0f80*/  LDS.128 R4, [UR4+0x290] ;  /* 0x00029004ff047984 */ /* 0x000e640008000c00 */
[----:B------:R-:W-:-:S05]  /*0f90*/  FFMA R21, R0, R16, R21 ;  /* 0x0000001000157223 */ /* 0x000fca0000000015 */
[----:B------:R-:W-:Y:S01]  /*0fa0*/  STG.E desc[UR6][R34.64+0x2400], R21 ;  /* 0x0024001522007986 */ /* 0x000fe2000c101906 */
        /* <DEDUP_REMOVED lines=9> */
[----:B------:R-:W1:Y:S01]  /*1040*/  LDS.128 R8, [UR4+0x2b0] ;  /* 0x0002b004ff087984 */ /* 0x000e620008000c00 */
[----:B------:R-:W-:Y:S01]  /*1050*/  FFMA R15, R2, R12, R15 ;  /* 0x0000000c020f7223 */ /* 0x000fe2000000000f */
[----:B------:R-:W-:-:S04]  /*1060*/  FFMA R5, R29, R6, R4 ;  /* 0x000000061d057223 */ /* 0x000fc80000000004 */
[----:B------:R-:W-:Y:S02]  /*1070*/  FFMA R12, R28, R7, R5 ;  /* 0x000000071c0c7223 */ /* 0x000fe40000000005 */
[----:B------:R-:W2:Y:S01]  /*1080*/  LDS.128 R4, [UR4+0x2d0] ;  /* 0x0002d004ff047984 */ /* 0x000ea20008000c00 */
[----:B0-----:R-:W-:-:S04]  /*1090*/  FFMA R19, R33, R19, RZ ;  /* 0x0000001321137223 */ /* 0x001fc800000000ff */
[----:B-1----:R-:W-:Y:S01]  /*10a0*/  FFMA R8, R32, R8, R19 ;  /* 0x0000000820087223 */ /* 0x002fe20000000013 */
[----:B------:R-:W-:-:S03]  /*10b0*/  FFMA R19, R0, R13, R15 ;  /* 0x0000000d00137223 */ /* 0x000fc6000000000f */
[----:B------:R-:W-:Y:S01]  /*10c0*/  FFMA R23, R31, R9, R8 ;  /* 0x000000091f177223 */ /* 0x000fe20000000008 */
[----:B------:R-:W-:Y:S01]  /*10d0*/  FFMA R9, R3, R16, R12 ;  /* 0x0000001003097223 */ /* 0x000fe2000000000c */
[----:B------:R-:W-:Y:S01]  /*10e0*/  STG.E desc[UR6][R34.64+0x2640], R19 ;  /* 0x0026401322007986 */ /* 0x000fe2000c101906 */
[----:B--2---:R-:W-:Y:S01]  /*10f0*/  FFMA R25, R33, R4, RZ ;  /* 0x0000000421197223 */ /* 0x004fe200000000ff */
[----:B------:R-:W-:Y:S02]  /*1100*/  FFMA R10, R30, R10, R23 ;  /* 0x0000000a1e0a7223 */ /* 0x000fe40000000017 */
[----:B------:R-:W0:Y:S01]  /*1110*/  LDS.128 R12, [UR4+0x2c0] ;  /* 0x0002c004ff0c7984 */ /* 0x000e220008000c00 */
[----:B------:R-:W-:Y:S01]  /*1120*/  FFMA R17, R2, R17, R9 ;  /* 0x0000001102117223 */ /* 0x000fe20000000009 */
[----:B------:R-:W-:Y:S01]  /*1130*/  FFMA R4, R32, R5, R25 ;  /* 0x0000000520047223 */ /* 0x000fe20000000019 */
[----:B------:R-:W-:Y:S02]  /*1140*/  FFMA R23, R29, R11, R10 ;  /* 0x0000000b1d177223 */ /* 0x000fe4000000000a */
[----:B------:R-:W1:Y:S01]  /*1150*/  LDS.128 R8, [UR4+0x2e0] ;  /* 0x0002e004ff087984 */ /* 0x000e620008000c00 */
[----:B------:R-:W-:Y:S01]  /*1160*/  FFMA R5, R31, R6, R4 ;  /* 0x000000061f057223 */ /* 0x000fe20000000004 */
[----:B------:R-:W-:-:S03]  /*1170*/  FFMA R17, R0, R18, R17 ;  /* 0x0000001200117223 */ /* 0x000fc60000000011 */
[----:B------:R-:W-:Y:S02]  /*1180*/  FFMA R16, R30, R7, R5 ;  /* 0x000000071e107223 */ /* 0x000fe40000000005 */
[----:B------:R-:W2:Y:S04]  /*1190*/  LDS.128 R4, [UR4+0x2f0] ;  /* 0x0002f004ff047984 */ /* 0x000ea80008000c00 */
[----:B------:R-:W-:Y:S01]  /*11a0*/  STG.E desc[UR6][R34.64+0x2880], R17 ;  /* 0x0028801122007986 */ /* 0x000fe2000c101906 */
[----:B0-----:R-:W-:-:S03]  /*11b0*/  FFMA R12, R28, R12, R23 ;  /* 0x0000000c1c0c7223 */ /* 0x001fc60000000017 */
[----:B------:R-:W0:Y:S01]  /*11c0*/  LDS.128 R20, [UR4+0x310] ;  /* 0x00031004ff147984 */ /* 0x000e220008000c00 */
[----:B------:R-:W-:Y:S01]  /*11d0*/  FFMA R13, R3, R13, R12 ;  /* 0x0000000d030d7223 */ /* 0x000fe2000000000c */
[----:B-1----:R-:W-:Y:S02]  /*11e0*/  FFMA R25, R29, R8, R16 ;  /* 0x000000081d197223 */ /* 0x002fe40000000010 */
[----:B------:R-:W1:Y:S01]  /*11f0*/  LDS.128 R16, [UR4+0x330] ;  /* 0x00033004ff107984 */ /* 0x000e620008000c00 */
[----:B------:R-:W-:Y:S01]  /*1200*/  FFMA R13, R2, R14, R13 ;  /* 0x0000000e020d7223 */ /* 0x000fe2000000000d */
[----:B------:R-:W-:Y:S01]  /*1210*/  FFMA R8, R28, R9, R25 ;  /* 0x000000091c087223 */ /* 0x000fe20000000019 */
[----:B--2---:R-:W-:-:S03]  /*1220*/  FFMA R9, R33, R5, RZ ;  /* 0x0000000521097223 */ /* 0x004fc600000000ff */
[----:B------:R-:W-:Y:S01]  /*1230*/  FFMA R5, R3, R10, R8 ;  /* 0x0000000a03057223 */ /* 0x000fe20000000008 */
[----:B------:R-:W-:Y:S01]  /*1240*/  FFMA R25, R0, R15, R13 ;  /* 0x0000000f00197223 */ /* 0x000fe2000000000d */
[----:B------:R-:W-:Y:S02]  /*1250*/  FFMA R6, R32, R6, R9 ;  /* 0x0000000620067223 */ /* 0x000fe40000000009 */
[----:B------:R-:W-:Y:S01]  /*1260*/  FFMA R5, R2, R11, R5 ;  /* 0x0000000b02057223 */ /* 0x000fe20000000005 */
[----:B------:R-:W-:Y:S01]  /*1270*/  LDS.128 R12, [UR4+0x320] ;  /* 0x00032004ff0c7984 */ /* 0x000fe20008000c00 */
[----:B------:R-:W-:-:S03]  /*1280*/  FFMA R7, R31, R7, R6 ;  /* 0x000000071f077223 */ /* 0x000fc60000000006 */
[----:B------:R-:W-:Y:S01]  /*1290*/  STG.E desc[UR6][R34.64+0x2ac0], R25 ;  /* 0x002ac01922007986 */ /* 0x000fe2000c101906 */
[----:B0-----:R-:W-:-:S04]  /*12a0*/  FFMA R9, R33, R22, RZ ;  /* 0x0000001621097223 */ /* 0x001fc800000000ff */
[----:B------:R-:W-:Y:S01]  /*12b0*/  FFMA R6, R32, R23, R9 ;  /* 0x0000001720067223 */ /* 0x000fe20000000009 */
[----:B------:R-:W-:Y:S01]  /*12c0*/  FFMA R23, R0, R4, R5 ;  /* 0x0000000400177223 */ /* 0x000fe20000000005 */
[----:B------:R-:W0:Y:S01]  /*12d0*/  LDS.128 R8, [UR4+0x300] ;  /* 0x00030004ff087984 */ /* 0x000e220008000c00 */
[----:B-1----:R-:W-:-:S03]  /*12e0*/  FFMA R19, R33, R19, RZ ;  /* 0x0000001321137223 */ /* 0x002fc600000000ff */
[----:B------:R-:W-:Y:S01]  /*12f0*/  STG.E desc[UR6][R34.64+0x2d00], R23 ;  /* 0x002d001722007986 */ /* 0x000fe2000c101906 */
[----:B0-----:R-:W-:Y:S01]  /*1300*/  FFMA R8, R30, R8, R7 ;  /* 0x000000081e087223 */ /* 0x001fe20000000007 */
[----:B------:R-:W-:-:S03]  /*1310*/  FFMA R7, R31, R12, R6 ;  /* 0x0000000c1f077223 */ /* 0x000fc60000000006 */
[----:B------:R-:W-:Y:S01]  /*1320*/  FFMA R9, R29, R9, R8 ;  /* 0x000000091d097223 */ /* 0x000fe20000000008 */
[----:B------:R-:W-:-:S03]  /*1330*/  FFMA R4, R30, R13, R7 ;  /* 0x0000000d1e047223 */ /* 0x000fc60000000007 */
[----:B------:R-:W-:Y:S01]  /*1340*/  FFMA R10, R28, R10, R9 ;  /* 0x0000000a1c0a7223 */ /* 0x000fe20000000009 */
[----:B------:R-:W-:Y:S02]  /*1350*/  FFMA R9, R29, R14, R4 ;  /* 0x0000000e1d097223 */ /* 0x000fe40000000004 */
[----:B------:R-:W0:Y:S01]  /*1360*/  LDS.128 R4, [UR4+0x340] ;  /* 0x00034004ff047984 */ /* 0x000e220008000c00 */
[----:B------:R-:W-:Y:S01]  /*1370*/  FFMA R11, R3, R11, R10 ;  /* 0x0000000b030b7223 */ /* 0x000fe2000000000a */
[----:B0-----:R-:W-:Y:S01]  /*1380*/  FFMA R8, R32, R4, R19 ;  /* 0x0000000420087223 */ /* 0x001fe20000000013 */
[----:B------:R-:W-:Y:S02]  /*1390*/  FFMA R4, R28, R15, R9 ;  /* 0x0000000f1c047223 */ /* 0x000fe40000000009 */
[----:B------:R-:W0:Y:S01]  /*13a0*/  LDS.128 R12, [UR4+0x360] ;  /* 0x00036004ff0c7984 */ /* 0x000e220008000c00 */
[----:B------:R-:W-:Y:S01]  /*13b0*/  FFMA R9, R31, R5, R8 ;  /* 0x000000051f097223 */ /* 0x000fe20000000008 */
[----:B------:R-:W-:Y:S01]  /*13c0*/  FFMA R5, R2, R20, R11 ;  /* 0x0000001402057223 */ /* 0x000fe2000000000b */
[----:B------:R-:W-:-:S02]  /*13d0*/  FFMA R19, R3, R16, R4 ;  /* 0x0000001003137223 */ /* 0x000fc40000000004 */
[----:B------:R-:W-:Y:S02]  /*13e0*/  FFMA R6, R30, R6, R9 ;  /* 0x000000061e067223 */ /* 0x000fe40000000009 */
[----:B------:R-:W1:Y:S01]  /*13f0*/  LDS.128 R8, [UR4+0x350] ;  /* 0x00035004ff087984 */ /* 0x000e620008000c00 */
[----:B------:R-:W-:Y:S01]  /*1400*/  FFMA R17, R2, R17, R19 ;  /* 0x0000001102117223 */ /* 0x000fe20000000013 */
[----:B------:R-:W-:Y:S01]  /*1410*/  FFMA R7, R29, R7, R6 ;  /* 0x000000071d077223 */ /* 0x000fe20000000006 */
[----:B0-----:R-:W-:-:S04]  /*1420*/  FFMA R25, R33, R12, RZ ;  /* 0x0000000c21197223 */ /* 0x001fc800000000ff */
[----:B------:R-:W-:Y:S01]  /*1430*/  FFMA R4, R32, R13, R25 ;  /* 0x0000000d20047223 */ /* 0x000fe20000000019 */
[C---:B------:R-:W-:Y:S01]  /*1440*/  FFMA R25, R0.reuse, R18, R17 ;  /* 0x0000001200197223 */ /* 0x040fe20000000011 */
[----:B------:R-:W-:Y:S01]  /*1450*/  FFMA R13, R0, R21, R5 ;  /* 0x00000015000d7223 */ /* 0x000fe20000000005 */
[----:B-1----:R-:W-:Y:S01]  /*1460*/  FFMA R8, R28, R8, R7 ;  /* 0x000000081c087223 */ /* 0x002fe20000000007 */
[----:B------:R-:W-:Y:S01]  /*1470*/  FFMA R17, R31, R14, R4 ;  /* 0x0000000e1f117223 */ /* 0x000fe20000000004 */
[----:B------:R-:W0:Y:S02]  /*1480*/  LDS.128 R20, [UR4+0x380] ;  /* 0x00038004ff147984 */ /* 0x000e240008000c00 */
[----:B------:R-:W-:Y:S01]  /*1490*/  FFMA R9, R3, R9, R8 ;  /* 0x0000000903097223 */ /* 0x000fe20000000008 */
[----:B------:R-:W-:Y:S01]  /*14a0*/  FFMA R8, R30, R15, R17 ;  /* 0x0000000f1e087223 */ /* 0x000fe20000000011 */
[----:B------:R-:W1:Y:S02]  /*14b0*/  LDS.128 R4, [UR4+0x370] ;  /* 0x00037004ff047984 */ /* 0x000e640008000c00 */
[----:B------:R-:W-:-:S02]  /*14c0*/  FFMA R9, R2, R10, R9 ;  /* 0x0000000a02097223 */ /* 0x000fc40000000009 */
[----:B------:R-:W2:Y:S04]  /*14d0*/  LDS.128 R16, [UR4+0x3a0] ;  /* 0x0003a004ff107984 */ /* 0x000ea80008000c00 */
[----:B------:R2:W-:Y:S04]  /*14e0*/  STG.E desc[UR6][R34.64+0x2f40], R13 ;  /* 0x002f400d22007986 */ /* 0x0005e8000c101906 */
[----:B------:R-:W-:Y:S01]  /*14f0*/  STG.E desc[UR6][R34.64+0x3180], R25 ;  /* 0x0031801922007986 */ /* 0x000fe2000c101906 */
[----:B0-----:R-:W-:Y:S01]  /*1500*/  FFMA R27, R33, R21, RZ ;  /* 0x00000015211b7223 */ /* 0x001fe200000000ff */
[----:B------:R-:W-:Y:S01]  /*1510*/  FFMA R21, R0, R11, R9 ;  /* 0x0000000b00157223 */ /* 0x000fe20000000009 */
[----:B-1----:R-:W-:-:S02]  /*1520*/  FFMA R15, R29, R4, R8 ;  /* 0x000000041d0f7223 */ /* 0x002fc40000000008 */
[----:B------:R-:W-:Y:S01]  /*1530*/  FFMA R22, R32, R22, R27 ;  /* 0x0000001620167223 */ /* 0x000fe2000000001b */
[----:B------:R-:W0:Y:S01]  /*1540*/  LDS.128 R8, [UR4+0x390] ;  /* 0x00039004ff087984 */ /* 0x000e220008000c00 */
[----:B------:R-:W-:Y:S01]  /*1550*/  FFMA R4, R28, R5, R15 ;  /* 0x000000051c047223 */ /* 0x000fe2000000000f */
[----:B--2---:R-:W-:Y:S01]  /*1560*/  FFMA R13, R33, R18, RZ ;  /* 0x00000012210d7223 */ /* 0x004fe200000000ff */
[----:B------:R-:W-:Y:S01]  /*1570*/  FFMA R23, R31, R23, R22 ;  /* 0x000000171f177223 */ /* 0x000fe20000000016 */
[----:B------:R1:W-:Y:S01]  /*1580*/  STG.E desc[UR6][R34.64+0x33c0], R21 ;  /* 0x0033c01522007986 */ /* 0x0003e2000c101906 */
[----:B------:R-:W-:Y:S01]  /*1590*/  FFMA R5, R3, R6, R4 ;  /* 0x0000000603057223 */ /* 0x000fe20000000004 */
[----:B------:R-:W-:Y:S02]  /*15a0*/  FFMA R4, R32, R19, R13 ;  /* 0x0000001320047223 */ /* 0x000fe4000000000d */
[----:B------:R-:W2:Y:S01]  /*15b0*/  LDS.128 R12, [UR4+0x3b0] ;  /* 0x0003b004ff0c7984 */ /* 0x000ea20008000c00 */
[----:B------:R-:W-:-:S04]  /*15c0*/  FFMA R19, R2, R7, R5 ;  /* 0x0000000702137223 */ /* 0x000fc80000000005 */
[----:B-1----:R-:W-:-:S05]  /*15d0*/  FFMA R21, R0, R20, R19 ;  /* 0x0000001400157223 */ /* 0x002fca0000000013 */
[----:B------:R-:W-:Y:S01]  /*15e0*/  STG.E desc[UR6][R34.64+0x3600], R21 ;  /* 0x0036001522007986 */ /* 0x000fe2000c101906 */
[----:B0-----:R-:W-:-:S04]  /*15f0*/  FFMA R8, R30, R8, R23 ;  /* 0x000000081e087223 */ /* 0x001fc80000000017 */
[----:B------:R-:W-:-:S04]  /*1600*/  FFMA R9, R29, R9, R8 ;  /* 0x000000091d097223 */ /* 0x000fc80000000008 */
[----:B------:R-:W-:Y:S01]  /*1610*/  FFMA R10, R28, R10, R9 ;  /* 0x0000000a1c0a7223 */ /* 0x000fe20000000009 */
[----:B--2---:R-:W-:Y:S02]  /*1620*/  FFMA R23, R31, R12, R4 ;  /* 0x0000000c1f177223 */ /* 0x004fe40000000004 */
[----:B------:R-:W0:Y:S02]  /*1630*/  LDS.128 R4, [UR4+0x3c0] ;  /* 0x0003c004ff047984 */ /* 0x000e240008000c00 */
[----:B------:R-:W-:Y:S01]  /*1640*/  FFMA R8, R30, R13, R23 ;  /* 0x0000000d1e087223 */ /* 0x000fe20000000017 */
[----:B------:R-:W-:-:S03]  /*1650*/  FFMA R23, R3, R11, R10 ;  /* 0x0000000b03177223 */ /* 0x000fc6000000000a */
[----:B------:R-:W-:Y:S01]  /*1660*/  FFMA R13, R29, R14, R8 ;  /* 0x0000000e1d0d7223 */ /* 0x000fe20000000008 */
[----:B------:R-:W-:Y:S01]  /*1670*/  FFMA R16, R2, R16, R23 ;  /* 0x0000001002107223 */ /* 0x000fe20000000017 */
[----:B------:R-:W1:Y:S03]  /*1680*/  LDS.128 R8, [UR4+0x3d0] ;  /* 0x0003d004ff087984 */ /* 0x000e660008000c00 */
[----:B------:R-:W-:Y:S02]  /*1690*/  FFMA R23, R0, R17, R16 ;  /* 0x0000001100177223 */ /* 0x000fe40000000010 */
[----:B------:R-:W2:Y:S04]  /*16a0*/  LDS.128 R16, [UR4+0x3e0] ;  /* 0x0003e004ff107984 */ /* 0x000ea80008000c00 */
[----:B------:R-:W-:Y:S01]  /*16b0*/  STG.E desc[UR6][R34.64+0x3840], R23 ;  /* 0x0038401722007986 */ /* 0x000fe2000c101906 */
[----:B0-----:R-:W-:-:S04]  /*16c0*/  FFMA R7, R33, R7, RZ ;  /* 0x0000000721077223 */ /* 0x001fc800000000ff */
[----:B-1----:R-:W-:Y:S01]  /*16d0*/  FFMA R12, R32, R8, R7 ;  /* 0x00000008200c7223 */ /* 0x002fe20000000007 */
[----:B------:R-:W-:-:S03]  /*16e0*/  FFMA R8, R28, R15, R13 ;  /* 0x0000000f1c087223 */ /* 0x000fc6000000000d */
[----:B------:R-:W-:Y:S01]  /*16f0*/  FFMA R9, R31, R9, R12 ;  /* 0x000000091f097223 */ /* 0x000fe2000000000c */
[----:B------:R-:W-:Y:S01]  /*1700*/  FFMA R7, R3, R4, R8 ;  /* 0x0000000403077223 */ /* 0x000fe20000000008 */
[----:B------:R-:W0:Y:S02]  /*1710*/  LDS.128 R12, [UR4+0x3f0] ;  /* 0x0003f004ff0c7984 */ /* 0x000e240008000c00 */
[----:B------:R-:W-:Y:S01]  /*1720*/  FFMA R10, R30, R10, R9 ;  /* 0x0000000a1e0a7223 */ /* 0x000fe20000000009 */
[----:B------:R-:W-:-:S03]  /*1730*/  FFMA R5, R2, R5, R7 ;  /* 0x0000000502057223 */ /* 0x000fc60000000007 */
[----:B------:R-:W-:Y:S01]  /*1740*/  FFMA R11, R29, R11, R10 ;  /* 0x0000000b1d0b7223 */ /* 0x000fe2000000000a */
[----:B------:R-:W-:-:S03]  /*1750*/  FFMA R25, R0, R6, R5 ;  /* 0x0000000600197223 */ /* 0x000fc60000000005 */
[----:B--2---:R-:W-:Y:S02]  /*1760*/  FFMA R16, R28, R16, R11 ;  /* 0x000000101c107223 */ /* 0x004fe4000000000b */
[----:B------:R-:W1:Y:S02]  /*1770*/  LDS.128 R8, [UR4+0x410] ;  /* 0x00041004ff087984 */ /* 0x000e640008000c00 */
[----:B------:R-:W-:Y:S02]  /*1780*/  FFMA R17, R3, R17, R16 ;  /* 0x0000001103117223 */ /* 0x000fe40000000010 */
[----:B------:R-:W-:Y:S04]  /*1790*/  STG.E desc[UR6][R34.64+0x3a80], R25 ;  /* 0x003a801922007986 */ /* 0x000fe8000c101906 */
[----:B------:R-:W-:Y:S01]  /*17a0*/  LDS.128 R24, [UR4+0x440] ;  /* 0x00044004ff187984 */ /* 0x000fe20008000c00 */
[----:B0-----:R-:W-:-:S04]  /*17b0*/  FFMA R7, R33, R12, RZ ;  /* 0x0000000c21077223 */ /* 0x001fc800000000ff */
[----:B------:R-:W-:Y:S02]  /*17c0*/  FFMA R12, R32, R13, R7 ;  /* 0x0000000d200c7223 */ /* 0x000fe40000000007 */
[----:B------:R-:W0:Y:S02]  /*17d0*/  LDS.128 R4, [UR4+0x400] ;  /* 0x00040004ff047984 */ /* 0x000e240008000c00 */
[----:B------:R-:W-:Y:S01]  /*17e0*/  FFMA R13, R31, R14, R12 ;  /* 0x0000000e1f0d7223 */ /* 0x000fe2000000000c */
[----:B-1----:R-:W-:-:S03]  /*17f0*/  FFMA R21, R33, R9, RZ ;  /* 0x0000000921157223 */ /* 0x002fc600000000ff */
[----:B------:R-:W-:Y:S01]  /*1800*/  FFMA R12, R30, R15, R13 ;  /* 0x0000000f1e0c7223 */ /* 0x000fe2000000000d */
[----:B------:R-:W-:Y:S01]  /*1810*/  FFMA R9, R2, R18, R17 ;  /* 0x0000001202097223 */ /* 0x000fe20000000011 */
[----:B------:R-:W-:Y:S02]  /*1820*/  FFMA R10, R32, R10, R21 ;  /* 0x0000000a200a7223 */ /* 0x000fe40000000015 */
[----:B------:R-:W1:Y:S01]  /*1830*/  LDS.128 R20, [UR4+0x420] ;  /* 0x00042004ff147984 */ /* 0x000e620008000c00 */
[----:B------:R-:W-:Y:S01]  /*1840*/  FFMA R9, R0, R19, R9 ;  /* 0x0000001300097223 */ /* 0x000fe20000000009 */
[----:B------:R-:W-:-:S04]  /*1850*/  FFMA R11, R31, R11, R10 ;  /* 0x0000000b1f0b7223 */ /* 0x000fc8000000000a */
[----:B------:R-:W-:Y:S01]  /*1860*/  STG.E desc[UR6][R34.64+0x3cc0], R9 ;  /* 0x003cc00922007986 */ /* 0x000fe2000c101906 */
[----:B0-----:R-:W-:-:S03]  /*1870*/  FFMA R17, R29, R4, R12 ;  /* 0x000000041d117223 */ /* 0x001fc6000000000c */
[----:B------:R-:W0:Y:S01]  /*1880*/  LDS.128 R12, [UR4+0x430] ;  /* 0x00043004ff0c7984 */ /* 0x000e220008000c00 */
[----:B------:R-:W-:-:S03]  /*1890*/  FFMA R4, R28, R5, R17 ;  /* 0x000000051c047223 */ /* 0x000fc60000000011 */
[----:B------:R-:W2:Y:S01]  /*18a0*/  LDS.128 R16, [UR4+0x450] ;  /* 0x00045004ff107984 */ /* 0x000ea20008000c00 */
[----:B-1----:R-:W-:-:S04]  /*18b0*/  FFMA R20, R30, R20, R11 ;  /* 0x000000141e147223 */ /* 0x002fc8000000000b */
[----:B------:R-:W-:-:S04]  /*18c0*/  FFMA R21, R29, R21, R20 ;  /* 0x000000151d157223 */ /* 0x000fc80000000014 */
[----:B------:R-:W-:Y:S01]  /*18d0*/  FFMA R22, R28, R22, R21 ;  /* 0x000000161c167223 */ /* 0x000fe20000000015 */
[----:B0-----:R-:W-:-:S04]  /*18e0*/  FFMA R11, R33, R14, RZ ;  /* 0x0000000e210b7223 */ /* 0x001fc800000000ff */
[----:B------:R-:W-:Y:S01]  /*18f0*/  FFMA R10, R32, R15, R11 ;  /* 0x0000000f200a7223 */ /* 0x000fe2000000000b */
[----:B------:R-:W-:Y:S01]  /*1900*/  FFMA R11, R3, R23, R22 ;  /* 0x00000017030b7223 */ /* 0x000fe20000000016 */
[----:B--2---:R-:W-:Y:S01]  /*1910*/  FFMA R19, R33, R19, RZ ;  /* 0x0000001321137223 */ /* 0x004fe200000000ff */
[----:B------:R-:W0:Y:S01]  /*1920*/  LDS.128 R20, [UR4+0x460] ;  /* 0x00046004ff147984 */ /* 0x000e220008000c00 */
[----:B------:R-:W-:Y:S01]  /*1930*/  FFMA R5, R31, R24, R10 ;  /* 0x000000181f057223 */ /* 0x000fe2000000000a */
[----:B------:R-:W-:-:S03]  /*1940*/  FFMA R12, R2, R12, R11 ;  /* 0x0000000c020c7223 */ /* 0x000fc6000000000b */
[----:B------:R-:W-:Y:S01]  /*1950*/  FFMA R10, R30, R25, R5 ;  /* 0x000000191e0a7223 */ /* 0x000fe20000000005 */
[----:B------:R-:W-:Y:S01]  /*1960*/  FFMA R5, R3, R6, R4 ;  /* 0x0000000603057223 */ /* 0x000fe20000000004 */
[----:B------:R-:W-:Y:S02]  /*1970*/  FFMA R13, R0, R13, R12 ;  /* 0x0000000d000d7223 */ /* 0x000fe4000000000c */
[----:B------:R-:W-:Y:S01]  /*1980*/  FFMA R15, R29, R26, R10 ;  /* 0x0000001a1d0f7223 */ /* 0x000fe2000000000a */
[----:B------:R-:W-:Y:S02]  /*1990*/  FFMA R5, R2, R7, R5 ;  /* 0x0000000702057223 */ /* 0x000fe40000000005 */
[----:B------:R-:W-:Y:S01]  /*19a0*/  STG.E desc[UR6][R34.64+0x4140], R13 ;  /* 0x0041400d22007986 */ /* 0x000fe2000c101906 */
[----:B------:R-:W-:Y:S01]  /*19b0*/  FFMA R4, R28, R27, R15 ;  /* 0x0000001b1c047223 */ /* 0x000fe2000000000f */
[----:B------:R-:W-:Y:S02]  /*19c0*/  FFMA R5, R0, R8, R5 ;  /* 0x0000000800057223 */ /* 0x000fe40000000005 */
[----:B------:R-:W1:Y:S01]  /*19d0*/  LDS.128 R24, [UR4+0x470] ;  /* 0x00047004ff187984 */ /* 0x000e620008000c00 */
[----:B------:R-:W-:-:S03]  /*19e0*/  FFMA R4, R3, R16, R4 ;  /* 0x0000001003047223 */ /* 0x000fc60000000004 */
[----:B------:R-:W-:Y:S01]  /*19f0*/  STG.E desc[UR6][R34.64+0x3f00], R5 ;  /* 0x003f000522007986 */ /* 0x000fe2000c101906 */
[----:B------:R-:W-:-:S04]  /*1a00*/  FFMA R17, R2, R17, R4 ;  /* 0x0000001102117223 */ /* 0x000fc80000000004 */
[----:B------:R-:W-:-:S05]  /*1a10*/  FFMA R17, R0, R18, R17 ;  /* 0x0000001200117223 */ /* 0x000fca0000000011 */
[----:B------:R-:W-:Y:S01]  /*1a20*/  STG.E desc[UR6][R34.64+0x4380], R17 ;  /* 0x0043801122007986 */ /* 0x000fe2000c101906 */
[----:B0-----:R-:W-:-:S04]  /*1a30*/  FFMA R20, R32, R20, R19 ;  /* 0x0000001420147223 */ /* 0x001fc80000000013 */
[----:B------:R-:W-:-:S04]  /*1a40*/  FFMA R21, R31, R21, R20 ;  /* 0x000000151f157223 */ /* 0x000fc80000000014 */
[----:B------:R-:W-:-:S04]  /*1a50*/  FFMA R22, R30, R22, R21 ;  /* 0x000000161e167223 */ /* 0x000fc80000000015 */
[----:B------:R-:W-:-:S04]  /*1a60*/  FFMA R23, R29, R23, R22 ;  /* 0x000000171d177223 */ /* 0x000fc80000000016 */
[----:B-1----:R-:W-:-:S04]  /*1a70*/  FFMA R24, R28, R24, R23 ;  /* 0x000000181c187223 */ /* 0x002fc80000000017 */
[----:B------:R-:W-:-:S04]  /*1a80*/  FFMA R25, R3, R25, R24 ;  /* 0x0000001903197223 */ /* 0x000fc80000000018 */
[----:B------:R-:W-:-:S04]  /*1a90*/  FFMA R26, R2, R26, R25 ;  /* 0x0000001a021a7223 */ /* 0x000fc80000000019 */
[----:B------:R-:W-:-:S05]  /*1aa0*/  FFMA R27, R0, R27, R26 ;  /* 0x0000001b001b7223 */ /* 0x000fca000000001a */
[----:B------:R-:W-:Y:S01]  /*1ab0*/  STG.E desc[UR6][R34.64+0x45c0], R27 ;  /* 0x0045c01b22007986 */ /* 0x000fe2000c101906 */
[----:B------:R-:W-:Y:S05]  /*1ac0*/  EXIT ;  /* 0x000000000000794d */ /* 0x000fea0003800000 */
.L_x_0:
[----:B------:R-:W-:-:S00]  /*1ad0*/  BRA `(.L_x_0) ;  /* 0xfffffffc00fc7947 */ /* 0x000fc0000383ffff */
[----:B------:R-:W-:-:S00]  /*1ae0*/  NOP ;  /* 0x0000000000007918 */ /* 0x000fc00000000000 */
        /* <DEDUP_REMOVED lines=9> */
.L_x_1:


//--------------------- .nv.shared._Z19integrateElasticityPfS_S_ --------------------------
	.section	.nv.shared._Z19integrateElasticityPfS_S_,"aw",@nobits
	.sectionflags	@""
	.align	4
.nv.shared._Z19integrateElasticityPfS_S_:
	.zero		2176


//--------------------- .nv.shared.reserved.0     --------------------------
	.section	.nv.shared.reserved.0,"aw",@nobits
	.weak		__nv_reservedSMEM_offset_0_alias
	.size		__nv_reservedSMEM_offset_0_alias, 0, 64
	.other		__nv_reservedSMEM_offset_0_alias,@"STO_CUDA_RESERVED_SHARED STV_DEFAULT"
__nv_reservedSMEM_offset_0_alias:
	.zero		0
	.zero		64


//--------------------- .nv.constant0._Z19integrateElasticityPfS_S_ --------------------------
	.section	.nv.constant0._Z19integrateElasticityPfS_S_,"a",@progbits
	.sectionflags	@""
	.align	4
.nv.constant0._Z19integrateElasticityPfS_S_:
	.zero		920


//--------------------- SYMBOLS --------------------------

	.type		.nv.reservedSmem.offset0,@object
	.size		.nv.reservedSmem.offset0,0x4
	.type		.nv.reservedSmem.cap,@object
	.size		.nv.reservedSmem.cap,0x4
